//
// Generated by NVIDIA NVVM Compiler
//
// Compiler Build ID: CL-36424714
// Cuda compilation tools, release 13.0, V13.0.88
// Based on NVVM 20.0.0
//

.version 9.0
.target sm_100
.address_size 64

	// .globl	_Z29matrix_reduce_sum_fp16_kernelP6__halfS0_ii
.extern .shared .align 16 .b8 smem[];

.visible .entry _Z29matrix_reduce_sum_fp16_kernelP6__halfS0_ii(
	.param .u64 .ptr .align 1 _Z29matrix_reduce_sum_fp16_kernelP6__halfS0_ii_param_0,
	.param .u64 .ptr .align 1 _Z29matrix_reduce_sum_fp16_kernelP6__halfS0_ii_param_1,
	.param .u32 _Z29matrix_reduce_sum_fp16_kernelP6__halfS0_ii_param_2,
	.param .u32 _Z29matrix_reduce_sum_fp16_kernelP6__halfS0_ii_param_3
)
{
	.reg .pred 	%p<42>;
	.reg .b16 	%rs<391>;
	.reg .b32 	%r<484>;
	.reg .b32 	%f<94>;
	.reg .b64 	%rd<17>;

	ld.param.u64 	%rd3, [_Z29matrix_reduce_sum_fp16_kernelP6__halfS0_ii_param_0];
	ld.param.u64 	%rd2, [_Z29matrix_reduce_sum_fp16_kernelP6__halfS0_ii_param_1];
	ld.param.u32 	%r79, [_Z29matrix_reduce_sum_fp16_kernelP6__halfS0_ii_param_2];
	ld.param.u32 	%r78, [_Z29matrix_reduce_sum_fp16_kernelP6__halfS0_ii_param_3];
	cvta.to.global.u64 	%rd1, %rd3;
	mov.u32 	%r1, %tid.x;
	mov.u32 	%r2, %ctaid.x;
	setp.ge.u32 	%p1, %r2, %r79;
	@%p1 bra 	$L__BB0_78;
	mov.u32 	%r3, %ntid.x;
	shr.u32 	%r4, %r3, 5;
	add.s32 	%r80, %r3, %r78;
	add.s32 	%r81, %r80, -1;
	div.u32 	%r5, %r81, %r3;
	mul.lo.s32 	%r6, %r78, %r2;
	setp.lt.s32 	%p2, %r5, 1;
	@%p2 bra 	$L__BB0_63;
	and.b32  	%r7, %r1, 31;
	// begin inline asm
	{mov.u32 %r82, WARP_SZ;
}
	// end inline asm
	shl.b32 	%r84, %r82, 8;
	add.s32 	%r8, %r84, -8161;
	shr.u32 	%r85, %r1, 4;
	and.b32  	%r86, %r85, 62;
	mov.u32 	%r87, smem;
	add.s32 	%r9, %r87, %r86;
	shl.b32 	%r88, %r1, 1;
	add.s32 	%r10, %r87, %r88;
	and.b32  	%r11, %r5, 3;
	setp.lt.u32 	%p3, %r5, 4;
	mov.b32 	%r472, 0;
	@%p3 bra 	$L__BB0_49;
	and.b32  	%r472, %r5, 2147483644;
	neg.s32 	%r471, %r472;
	shl.b32 	%r89, %r4, 1;
	add.s32 	%r91, %r89, %r87;
	add.s32 	%r470, %r91, 4;
	add.s32 	%r469, %r1, %r3;
	shl.b32 	%r16, %r3, 2;
	add.s32 	%r468, %r469, %r6;
	shl.b32 	%r92, %r3, 1;
	add.s32 	%r467, %r1, %r92;
	add.s32 	%r463, %r1, %r6;
	add.s32 	%r466, %r463, %r92;
	mul.lo.s32 	%r93, %r3, 3;
	add.s32 	%r465, %r1, %r93;
	add.s32 	%r464, %r463, %r93;
	mov.u32 	%r462, %r1;
$L__BB0_4:
	setp.ge.s32 	%p4, %r462, %r78;
	@%p4 bra 	$L__BB0_6;
	mul.wide.s32 	%rd4, %r463, 2;
	add.s64 	%rd5, %rd1, %rd4;
	ld.global.u16 	%rs381, [%rd5];
	bra.uni 	$L__BB0_7;
$L__BB0_6:
	mov.f32 	%f14, 0f00000000;
	// begin inline asm
	{  cvt.rn.f16.f32 %rs381, %f14;}

	// end inline asm
$L__BB0_7:
	setp.ne.s32 	%p5, %r7, 0;
	// begin inline asm
	{  mov.b32 %r94, {%rs381,%rs381};}

	// end inline asm
	mov.b32 	%r97, 16;
	mov.b32 	%r127, -1;
	// begin inline asm
	{shfl.sync.bfly.b32 %r95,%r94,%r97,%r8,%r127;
}
	// end inline asm
	// begin inline asm
	{.reg .f16 low,high;
 mov.b32 {low,high}, %r95;
 mov.b16 %rs44, low;}
	// end inline asm
	// begin inline asm
	{add.f16 %rs45,%rs381,%rs44;
}
	// end inline asm
	// begin inline asm
	{  mov.b32 %r101, {%rs45,%rs45};}

	// end inline asm
	mov.b32 	%r104, 8;
	// begin inline asm
	{shfl.sync.bfly.b32 %r102,%r101,%r104,%r8,%r127;
}
	// end inline asm
	// begin inline asm
	{.reg .f16 low,high;
 mov.b32 {low,high}, %r102;
 mov.b16 %rs50, low;}
	// end inline asm
	// begin inline asm
	{add.f16 %rs51,%rs45,%rs50;
}
	// end inline asm
	// begin inline asm
	{  mov.b32 %r108, {%rs51,%rs51};}

	// end inline asm
	mov.b32 	%r111, 4;
	// begin inline asm
	{shfl.sync.bfly.b32 %r109,%r108,%r111,%r8,%r127;
}
	// end inline asm
	// begin inline asm
	{.reg .f16 low,high;
 mov.b32 {low,high}, %r109;
 mov.b16 %rs56, low;}
	// end inline asm
	// begin inline asm
	{add.f16 %rs57,%rs51,%rs56;
}
	// end inline asm
	// begin inline asm
	{  mov.b32 %r115, {%rs57,%rs57};}

	// end inline asm
	mov.b32 	%r118, 2;
	// begin inline asm
	{shfl.sync.bfly.b32 %r116,%r115,%r118,%r8,%r127;
}
	// end inline asm
	// begin inline asm
	{.reg .f16 low,high;
 mov.b32 {low,high}, %r116;
 mov.b16 %rs62, low;}
	// end inline asm
	// begin inline asm
	{add.f16 %rs63,%rs57,%rs62;
}
	// end inline asm
	// begin inline asm
	{  mov.b32 %r122, {%rs63,%rs63};}

	// end inline asm
	mov.b32 	%r125, 1;
	// begin inline asm
	{shfl.sync.bfly.b32 %r123,%r122,%r125,%r8,%r127;
}
	// end inline asm
	// begin inline asm
	{.reg .f16 low,high;
 mov.b32 {low,high}, %r123;
 mov.b16 %rs68, low;}
	// end inline asm
	// begin inline asm
	{add.f16 %rs69,%rs63,%rs68;
}
	// end inline asm
	@%p5 bra 	$L__BB0_9;
	st.shared.u16 	[%r9], %rs69;
$L__BB0_9:
	setp.ge.u32 	%p6, %r1, %r4;
	bar.sync 	0;
	@%p6 bra 	$L__BB0_11;
	ld.shared.u16 	%rs382, [%r10];
	bra.uni 	$L__BB0_12;
$L__BB0_11:
	mov.f32 	%f15, 0f00000000;
	// begin inline asm
	{  cvt.rn.f16.f32 %rs382, %f15;}

	// end inline asm
$L__BB0_12:
	setp.gt.u32 	%p7, %r1, 31;
	@%p7 bra 	$L__BB0_15;
	setp.ne.s32 	%p8, %r1, 0;
	// begin inline asm
	{  mov.b32 %r129, {%rs382,%rs382};}

	// end inline asm
	mov.b32 	%r132, 16;
	mov.b32 	%r162, -1;
	// begin inline asm
	{shfl.sync.bfly.b32 %r130,%r129,%r132,%r8,%r162;
}
	// end inline asm
	// begin inline asm
	{.reg .f16 low,high;
 mov.b32 {low,high}, %r130;
 mov.b16 %rs75, low;}
	// end inline asm
	// begin inline asm
	{add.f16 %rs76,%rs382,%rs75;
}
	// end inline asm
	// begin inline asm
	{  mov.b32 %r136, {%rs76,%rs76};}

	// end inline asm
	mov.b32 	%r139, 8;
	// begin inline asm
	{shfl.sync.bfly.b32 %r137,%r136,%r139,%r8,%r162;
}
	// end inline asm
	// begin inline asm
	{.reg .f16 low,high;
 mov.b32 {low,high}, %r137;
 mov.b16 %rs81, low;}
	// end inline asm
	// begin inline asm
	{add.f16 %rs82,%rs76,%rs81;
}
	// end inline asm
	// begin inline asm
	{  mov.b32 %r143, {%rs82,%rs82};}

	// end inline asm
	mov.b32 	%r146, 4;
	// begin inline asm
	{shfl.sync.bfly.b32 %r144,%r143,%r146,%r8,%r162;
}
	// end inline asm
	// begin inline asm
	{.reg .f16 low,high;
 mov.b32 {low,high}, %r144;
 mov.b16 %rs87, low;}
	// end inline asm
	// begin inline asm
	{add.f16 %rs88,%rs82,%rs87;
}
	// end inline asm
	// begin inline asm
	{  mov.b32 %r150, {%rs88,%rs88};}

	// end inline asm
	mov.b32 	%r153, 2;
	// begin inline asm
	{shfl.sync.bfly.b32 %r151,%r150,%r153,%r8,%r162;
}
	// end inline asm
	// begin inline asm
	{.reg .f16 low,high;
 mov.b32 {low,high}, %r151;
 mov.b16 %rs93, low;}
	// end inline asm
	// begin inline asm
	{add.f16 %rs94,%rs88,%rs93;
}
	// end inline asm
	// begin inline asm
	{  mov.b32 %r157, {%rs94,%rs94};}

	// end inline asm
	mov.b32 	%r160, 1;
	// begin inline asm
	{shfl.sync.bfly.b32 %r158,%r157,%r160,%r8,%r162;
}
	// end inline asm
	// begin inline asm
	{.reg .f16 low,high;
 mov.b32 {low,high}, %r158;
 mov.b16 %rs99, low;}
	// end inline asm
	// begin inline asm
	{add.f16 %rs100,%rs94,%rs99;
}
	// end inline asm
	@%p8 bra 	$L__BB0_15;
	st.shared.u16 	[%r470+-4], %rs100;
$L__BB0_15:
	bar.sync 	0;
	setp.lt.s32 	%p9, %r469, %r78;
	@%p9 bra 	$L__BB0_17;
	mov.f32 	%f16, 0f00000000;
	// begin inline asm
	{  cvt.rn.f16.f32 %rs383, %f16;}

	// end inline asm
	bra.uni 	$L__BB0_18;
$L__BB0_17:
	mul.wide.s32 	%rd6, %r468, 2;
	add.s64 	%rd7, %rd1, %rd6;
	ld.global.u16 	%rs383, [%rd7];
$L__BB0_18:
	// begin inline asm
	{  mov.b32 %r164, {%rs383,%rs383};}

	// end inline asm
	mov.b32 	%r167, 16;
	mov.b32 	%r197, -1;
	// begin inline asm
	{shfl.sync.bfly.b32 %r165,%r164,%r167,%r8,%r197;
}
	// end inline asm
	// begin inline asm
	{.reg .f16 low,high;
 mov.b32 {low,high}, %r165;
 mov.b16 %rs106, low;}
	// end inline asm
	// begin inline asm
	{add.f16 %rs107,%rs383,%rs106;
}
	// end inline asm
	// begin inline asm
	{  mov.b32 %r171, {%rs107,%rs107};}

	// end inline asm
	mov.b32 	%r174, 8;
	// begin inline asm
	{shfl.sync.bfly.b32 %r172,%r171,%r174,%r8,%r197;
}
	// end inline asm
	// begin inline asm
	{.reg .f16 low,high;
 mov.b32 {low,high}, %r172;
 mov.b16 %rs112, low;}
	// end inline asm
	// begin inline asm
	{add.f16 %rs113,%rs107,%rs112;
}
	// end inline asm
	// begin inline asm
	{  mov.b32 %r178, {%rs113,%rs113};}

	// end inline asm
	mov.b32 	%r181, 4;
	// begin inline asm
	{shfl.sync.bfly.b32 %r179,%r178,%r181,%r8,%r197;
}
	// end inline asm
	// begin inline asm
	{.reg .f16 low,high;
 mov.b32 {low,high}, %r179;
 mov.b16 %rs118, low;}
	// end inline asm
	// begin inline asm
	{add.f16 %rs119,%rs113,%rs118;
}
	// end inline asm
	// begin inline asm
	{  mov.b32 %r185, {%rs119,%rs119};}

	// end inline asm
	mov.b32 	%r188, 2;
	// begin inline asm
	{shfl.sync.bfly.b32 %r186,%r185,%r188,%r8,%r197;
}
	// end inline asm
	// begin inline asm
	{.reg .f16 low,high;
 mov.b32 {low,high}, %r186;
 mov.b16 %rs124, low;}
	// end inline asm
	// begin inline asm
	{add.f16 %rs125,%rs119,%rs124;
}
	// end inline asm
	// begin inline asm
	{  mov.b32 %r192, {%rs125,%rs125};}

	// end inline asm
	mov.b32 	%r195, 1;
	// begin inline asm
	{shfl.sync.bfly.b32 %r193,%r192,%r195,%r8,%r197;
}
	// end inline asm
	// begin inline asm
	{.reg .f16 low,high;
 mov.b32 {low,high}, %r193;
 mov.b16 %rs130, low;}
	// end inline asm
	// begin inline asm
	{add.f16 %rs131,%rs125,%rs130;
}
	// end inline asm
	@%p5 bra 	$L__BB0_20;
	st.shared.u16 	[%r9], %rs131;
$L__BB0_20:
	setp.lt.u32 	%p11, %r1, %r4;
	bar.sync 	0;
	@%p11 bra 	$L__BB0_22;
	mov.f32 	%f17, 0f00000000;
	// begin inline asm
	{  cvt.rn.f16.f32 %rs384, %f17;}

	// end inline asm
	bra.uni 	$L__BB0_23;
$L__BB0_22:
	ld.shared.u16 	%rs384, [%r10];
$L__BB0_23:
	@%p7 bra 	$L__BB0_26;
	setp.ne.s32 	%p13, %r1, 0;
	// begin inline asm
	{  mov.b32 %r199, {%rs384,%rs384};}

	// end inline asm
	mov.b32 	%r202, 16;
	mov.b32 	%r232, -1;
	// begin inline asm
	{shfl.sync.bfly.b32 %r200,%r199,%r202,%r8,%r232;
}
	// end inline asm
	// begin inline asm
	{.reg .f16 low,high;
 mov.b32 {low,high}, %r200;
 mov.b16 %rs137, low;}
	// end inline asm
	// begin inline asm
	{add.f16 %rs138,%rs384,%rs137;
}
	// end inline asm
	// begin inline asm
	{  mov.b32 %r206, {%rs138,%rs138};}

	// end inline asm
	mov.b32 	%r209, 8;
	// begin inline asm
	{shfl.sync.bfly.b32 %r207,%r206,%r209,%r8,%r232;
}
	// end inline asm
	// begin inline asm
	{.reg .f16 low,high;
 mov.b32 {low,high}, %r207;
 mov.b16 %rs143, low;}
	// end inline asm
	// begin inline asm
	{add.f16 %rs144,%rs138,%rs143;
}
	// end inline asm
	// begin inline asm
	{  mov.b32 %r213, {%rs144,%rs144};}

	// end inline asm
	mov.b32 	%r216, 4;
	// begin inline asm
	{shfl.sync.bfly.b32 %r214,%r213,%r216,%r8,%r232;
}
	// end inline asm
	// begin inline asm
	{.reg .f16 low,high;
 mov.b32 {low,high}, %r214;
 mov.b16 %rs149, low;}
	// end inline asm
	// begin inline asm
	{add.f16 %rs150,%rs144,%rs149;
}
	// end inline asm
	// begin inline asm
	{  mov.b32 %r220, {%rs150,%rs150};}

	// end inline asm
	mov.b32 	%r223, 2;
	// begin inline asm
	{shfl.sync.bfly.b32 %r221,%r220,%r223,%r8,%r232;
}
	// end inline asm
	// begin inline asm
	{.reg .f16 low,high;
 mov.b32 {low,high}, %r221;
 mov.b16 %rs155, low;}
	// end inline asm
	// begin inline asm
	{add.f16 %rs156,%rs150,%rs155;
}
	// end inline asm
	// begin inline asm
	{  mov.b32 %r227, {%rs156,%rs156};}

	// end inline asm
	mov.b32 	%r230, 1;
	// begin inline asm
	{shfl.sync.bfly.b32 %r228,%r227,%r230,%r8,%r232;
}
	// end inline asm
	// begin inline asm
	{.reg .f16 low,high;
 mov.b32 {low,high}, %r228;
 mov.b16 %rs161, low;}
	// end inline asm
	// begin inline asm
	{add.f16 %rs162,%rs156,%rs161;
}
	// end inline asm
	@%p13 bra 	$L__BB0_26;
	st.shared.u16 	[%r470+-2], %rs162;
$L__BB0_26:
	bar.sync 	0;
	setp.lt.s32 	%p14, %r467, %r78;
	@%p14 bra 	$L__BB0_28;
	mov.f32 	%f18, 0f00000000;
	// begin inline asm
	{  cvt.rn.f16.f32 %rs385, %f18;}

	// end inline asm
	bra.uni 	$L__BB0_29;
$L__BB0_28:
	mul.wide.s32 	%rd8, %r466, 2;
	add.s64 	%rd9, %rd1, %rd8;
	ld.global.u16 	%rs385, [%rd9];
$L__BB0_29:
	// begin inline asm
	{  mov.b32 %r234, {%rs385,%rs385};}

	// end inline asm
	mov.b32 	%r237, 16;
	mov.b32 	%r267, -1;
	// begin inline asm
	{shfl.sync.bfly.b32 %r235,%r234,%r237,%r8,%r267;
}
	// end inline asm
	// begin inline asm
	{.reg .f16 low,high;
 mov.b32 {low,high}, %r235;
 mov.b16 %rs168, low;}
	// end inline asm
	// begin inline asm
	{add.f16 %rs169,%rs385,%rs168;
}
	// end inline asm
	// begin inline asm
	{  mov.b32 %r241, {%rs169,%rs169};}

	// end inline asm
	mov.b32 	%r244, 8;
	// begin inline asm
	{shfl.sync.bfly.b32 %r242,%r241,%r244,%r8,%r267;
}
	// end inline asm
	// begin inline asm
	{.reg .f16 low,high;
 mov.b32 {low,high}, %r242;
 mov.b16 %rs174, low;}
	// end inline asm
	// begin inline asm
	{add.f16 %rs175,%rs169,%rs174;
}
	// end inline asm
	// begin inline asm
	{  mov.b32 %r248, {%rs175,%rs175};}

	// end inline asm
	mov.b32 	%r251, 4;
	// begin inline asm
	{shfl.sync.bfly.b32 %r249,%r248,%r251,%r8,%r267;
}
	// end inline asm
	// begin inline asm
	{.reg .f16 low,high;
 mov.b32 {low,high}, %r249;
 mov.b16 %rs180, low;}
	// end inline asm
	// begin inline asm
	{add.f16 %rs181,%rs175,%rs180;
}
	// end inline asm
	// begin inline asm
	{  mov.b32 %r255, {%rs181,%rs181};}

	// end inline asm
	mov.b32 	%r258, 2;
	// begin inline asm
	{shfl.sync.bfly.b32 %r256,%r255,%r258,%r8,%r267;
}
	// end inline asm
	// begin inline asm
	{.reg .f16 low,high;
 mov.b32 {low,high}, %r256;
 mov.b16 %rs186, low;}
	// end inline asm
	// begin inline asm
	{add.f16 %rs187,%rs181,%rs186;
}
	// end inline asm
	// begin inline asm
	{  mov.b32 %r262, {%rs187,%rs187};}

	// end inline asm
	mov.b32 	%r265, 1;
	// begin inline asm
	{shfl.sync.bfly.b32 %r263,%r262,%r265,%r8,%r267;
}
	// end inline asm
	// begin inline asm
	{.reg .f16 low,high;
 mov.b32 {low,high}, %r263;
 mov.b16 %rs192, low;}
	// end inline asm
	// begin inline asm
	{add.f16 %rs193,%rs187,%rs192;
}
	// end inline asm
	@%p5 bra 	$L__BB0_31;
	st.shared.u16 	[%r9], %rs193;
$L__BB0_31:
	bar.sync 	0;
	@%p11 bra 	$L__BB0_33;
	mov.f32 	%f19, 0f00000000;
	// begin inline asm
	{  cvt.rn.f16.f32 %rs386, %f19;}

	// end inline asm
	bra.uni 	$L__BB0_34;
$L__BB0_33:
	ld.shared.u16 	%rs386, [%r10];
$L__BB0_34:
	@%p7 bra 	$L__BB0_37;
	setp.ne.s32 	%p18, %r1, 0;
	// begin inline asm
	{  mov.b32 %r269, {%rs386,%rs386};}

	// end inline asm
	mov.b32 	%r272, 16;
	mov.b32 	%r302, -1;
	// begin inline asm
	{shfl.sync.bfly.b32 %r270,%r269,%r272,%r8,%r302;
}
	// end inline asm
	// begin inline asm
	{.reg .f16 low,high;
 mov.b32 {low,high}, %r270;
 mov.b16 %rs199, low;}
	// end inline asm
	// begin inline asm
	{add.f16 %rs200,%rs386,%rs199;
}
	// end inline asm
	// begin inline asm
	{  mov.b32 %r276, {%rs200,%rs200};}

	// end inline asm
	mov.b32 	%r279, 8;
	// begin inline asm
	{shfl.sync.bfly.b32 %r277,%r276,%r279,%r8,%r302;
}
	// end inline asm
	// begin inline asm
	{.reg .f16 low,high;
 mov.b32 {low,high}, %r277;
 mov.b16 %rs205, low;}
	// end inline asm
	// begin inline asm
	{add.f16 %rs206,%rs200,%rs205;
}
	// end inline asm
	// begin inline asm
	{  mov.b32 %r283, {%rs206,%rs206};}

	// end inline asm
	mov.b32 	%r286, 4;
	// begin inline asm
	{shfl.sync.bfly.b32 %r284,%r283,%r286,%r8,%r302;
}
	// end inline asm
	// begin inline asm
	{.reg .f16 low,high;
 mov.b32 {low,high}, %r284;
 mov.b16 %rs211, low;}
	// end inline asm
	// begin inline asm
	{add.f16 %rs212,%rs206,%rs211;
}
	// end inline asm
	// begin inline asm
	{  mov.b32 %r290, {%rs212,%rs212};}

	// end inline asm
	mov.b32 	%r293, 2;
	// begin inline asm
	{shfl.sync.bfly.b32 %r291,%r290,%r293,%r8,%r302;
}
	// end inline asm
	// begin inline asm
	{.reg .f16 low,high;
 mov.b32 {low,high}, %r291;
 mov.b16 %rs217, low;}
	// end inline asm
	// begin inline asm
	{add.f16 %rs218,%rs212,%rs217;
}
	// end inline asm
	// begin inline asm
	{  mov.b32 %r297, {%rs218,%rs218};}

	// end inline asm
	mov.b32 	%r300, 1;
	// begin inline asm
	{shfl.sync.bfly.b32 %r298,%r297,%r300,%r8,%r302;
}
	// end inline asm
	// begin inline asm
	{.reg .f16 low,high;
 mov.b32 {low,high}, %r298;
 mov.b16 %rs223, low;}
	// end inline asm
	// begin inline asm
	{add.f16 %rs224,%rs218,%rs223;
}
	// end inline asm
	@%p18 bra 	$L__BB0_37;
	st.shared.u16 	[%r470], %rs224;
$L__BB0_37:
	bar.sync 	0;
	setp.lt.s32 	%p19, %r465, %r78;
	@%p19 bra 	$L__BB0_39;
	mov.f32 	%f20, 0f00000000;
	// begin inline asm
	{  cvt.rn.f16.f32 %rs387, %f20;}

	// end inline asm
	bra.uni 	$L__BB0_40;
$L__BB0_39:
	mul.wide.s32 	%rd10, %r464, 2;
	add.s64 	%rd11, %rd1, %rd10;
	ld.global.u16 	%rs387, [%rd11];
$L__BB0_40:
	// begin inline asm
	{  mov.b32 %r304, {%rs387,%rs387};}

	// end inline asm
	mov.b32 	%r307, 16;
	mov.b32 	%r337, -1;
	// begin inline asm
	{shfl.sync.bfly.b32 %r305,%r304,%r307,%r8,%r337;
}
	// end inline asm
	// begin inline asm
	{.reg .f16 low,high;
 mov.b32 {low,high}, %r305;
 mov.b16 %rs230, low;}
	// end inline asm
	// begin inline asm
	{add.f16 %rs231,%rs387,%rs230;
}
	// end inline asm
	// begin inline asm
	{  mov.b32 %r311, {%rs231,%rs231};}

	// end inline asm
	mov.b32 	%r314, 8;
	// begin inline asm
	{shfl.sync.bfly.b32 %r312,%r311,%r314,%r8,%r337;
}
	// end inline asm
	// begin inline asm
	{.reg .f16 low,high;
 mov.b32 {low,high}, %r312;
 mov.b16 %rs236, low;}
	// end inline asm
	// begin inline asm
	{add.f16 %rs237,%rs231,%rs236;
}
	// end inline asm
	// begin inline asm
	{  mov.b32 %r318, {%rs237,%rs237};}

	// end inline asm
	mov.b32 	%r321, 4;
	// begin inline asm
	{shfl.sync.bfly.b32 %r319,%r318,%r321,%r8,%r337;
}
	// end inline asm
	// begin inline asm
	{.reg .f16 low,high;
 mov.b32 {low,high}, %r319;
 mov.b16 %rs242, low;}
	// end inline asm
	// begin inline asm
	{add.f16 %rs243,%rs237,%rs242;
}
	// end inline asm
	// begin inline asm
	{  mov.b32 %r325, {%rs243,%rs243};}

	// end inline asm
	mov.b32 	%r328, 2;
	// begin inline asm
	{shfl.sync.bfly.b32 %r326,%r325,%r328,%r8,%r337;
}
	// end inline asm
	// begin inline asm
	{.reg .f16 low,high;
 mov.b32 {low,high}, %r326;
 mov.b16 %rs248, low;}
	// end inline asm
	// begin inline asm
	{add.f16 %rs249,%rs243,%rs248;
}
	// end inline asm
	// begin inline asm
	{  mov.b32 %r332, {%rs249,%rs249};}

	// end inline asm
	mov.b32 	%r335, 1;
	// begin inline asm
	{shfl.sync.bfly.b32 %r333,%r332,%r335,%r8,%r337;
}
	// end inline asm
	// begin inline asm
	{.reg .f16 low,high;
 mov.b32 {low,high}, %r333;
 mov.b16 %rs254, low;}
	// end inline asm
	// begin inline asm
	{add.f16 %rs255,%rs249,%rs254;
}
	// end inline asm
	@%p5 bra 	$L__BB0_42;
	st.shared.u16 	[%r9], %rs255;
$L__BB0_42:
	bar.sync 	0;
	@%p11 bra 	$L__BB0_44;
	mov.f32 	%f21, 0f00000000;
	// begin inline asm
	{  cvt.rn.f16.f32 %rs388, %f21;}

	// end inline asm
	bra.uni 	$L__BB0_45;
$L__BB0_44:
	ld.shared.u16 	%rs388, [%r10];
$L__BB0_45:
	@%p7 bra 	$L__BB0_48;
	setp.ne.s32 	%p23, %r1, 0;
	// begin inline asm
	{  mov.b32 %r339, {%rs388,%rs388};}

	// end inline asm
	mov.b32 	%r342, 16;
	mov.b32 	%r372, -1;
	// begin inline asm
	{shfl.sync.bfly.b32 %r340,%r339,%r342,%r8,%r372;
}
	// end inline asm
	// begin inline asm
	{.reg .f16 low,high;
 mov.b32 {low,high}, %r340;
 mov.b16 %rs261, low;}
	// end inline asm
	// begin inline asm
	{add.f16 %rs262,%rs388,%rs261;
}
	// end inline asm
	// begin inline asm
	{  mov.b32 %r346, {%rs262,%rs262};}

	// end inline asm
	mov.b32 	%r349, 8;
	// begin inline asm
	{shfl.sync.bfly.b32 %r347,%r346,%r349,%r8,%r372;
}
	// end inline asm
	// begin inline asm
	{.reg .f16 low,high;
 mov.b32 {low,high}, %r347;
 mov.b16 %rs267, low;}
	// end inline asm
	// begin inline asm
	{add.f16 %rs268,%rs262,%rs267;
}
	// end inline asm
	// begin inline asm
	{  mov.b32 %r353, {%rs268,%rs268};}

	// end inline asm
	mov.b32 	%r356, 4;
	// begin inline asm
	{shfl.sync.bfly.b32 %r354,%r353,%r356,%r8,%r372;
}
	// end inline asm
	// begin inline asm
	{.reg .f16 low,high;
 mov.b32 {low,high}, %r354;
 mov.b16 %rs273, low;}
	// end inline asm
	// begin inline asm
	{add.f16 %rs274,%rs268,%rs273;
}
	// end inline asm
	// begin inline asm
	{  mov.b32 %r360, {%rs274,%rs274};}

	// end inline asm
	mov.b32 	%r363, 2;
	// begin inline asm
	{shfl.sync.bfly.b32 %r361,%r360,%r363,%r8,%r372;
}
	// end inline asm
	// begin inline asm
	{.reg .f16 low,high;
 mov.b32 {low,high}, %r361;
 mov.b16 %rs279, low;}
	// end inline asm
	// begin inline asm
	{add.f16 %rs280,%rs274,%rs279;
}
	// end inline asm
	// begin inline asm
	{  mov.b32 %r367, {%rs280,%rs280};}

	// end inline asm
	mov.b32 	%r370, 1;
	// begin inline asm
	{shfl.sync.bfly.b32 %r368,%r367,%r370,%r8,%r372;
}
	// end inline asm
	// begin inline asm
	{.reg .f16 low,high;
 mov.b32 {low,high}, %r368;
 mov.b16 %rs285, low;}
	// end inline asm
	// begin inline asm
	{add.f16 %rs286,%rs280,%rs285;
}
	// end inline asm
	@%p23 bra 	$L__BB0_48;
	st.shared.u16 	[%r470+2], %rs286;
$L__BB0_48:
	bar.sync 	0;
	add.s32 	%r471, %r471, 4;
	add.s32 	%r470, %r470, 8;
	add.s32 	%r469, %r469, %r16;
	add.s32 	%r468, %r468, %r16;
	add.s32 	%r467, %r467, %r16;
	add.s32 	%r466, %r466, %r16;
	add.s32 	%r465, %r465, %r16;
	add.s32 	%r464, %r464, %r16;
	add.s32 	%r463, %r463, %r16;
	add.s32 	%r462, %r462, %r16;
	setp.ne.s32 	%p24, %r471, 0;
	@%p24 bra 	$L__BB0_4;
$L__BB0_49:
	setp.eq.s32 	%p25, %r11, 0;
	@%p25 bra 	$L__BB0_63;
	shl.b32 	%r374, %r472, 1;
	shl.b32 	%r375, %r4, 1;
	add.s32 	%r376, %r374, %r375;
	mov.u32 	%r377, smem;
	add.s32 	%r476, %r377, %r376;
	mad.lo.s32 	%r474, %r3, %r472, %r1;
	add.s32 	%r475, %r474, %r6;
	neg.s32 	%r473, %r11;
$L__BB0_51:
	.pragma "nounroll";
	setp.lt.s32 	%p26, %r474, %r78;
	@%p26 bra 	$L__BB0_53;
	mov.f32 	%f22, 0f00000000;
	// begin inline asm
	{  cvt.rn.f16.f32 %rs389, %f22;}

	// end inline asm
	bra.uni 	$L__BB0_54;
$L__BB0_53:
	mul.wide.s32 	%rd12, %r475, 2;
	add.s64 	%rd13, %rd1, %rd12;
	ld.global.u16 	%rs389, [%rd13];
$L__BB0_54:
	setp.ne.s32 	%p27, %r7, 0;
	// begin inline asm
	{  mov.b32 %r378, {%rs389,%rs389};}

	// end inline asm
	mov.b32 	%r381, 16;
	mov.b32 	%r411, -1;
	// begin inline asm
	{shfl.sync.bfly.b32 %r379,%r378,%r381,%r8,%r411;
}
	// end inline asm
	// begin inline asm
	{.reg .f16 low,high;
 mov.b32 {low,high}, %r379;
 mov.b16 %rs292, low;}
	// end inline asm
	// begin inline asm
	{add.f16 %rs293,%rs389,%rs292;
}
	// end inline asm
	// begin inline asm
	{  mov.b32 %r385, {%rs293,%rs293};}

	// end inline asm
	mov.b32 	%r388, 8;
	// begin inline asm
	{shfl.sync.bfly.b32 %r386,%r385,%r388,%r8,%r411;
}
	// end inline asm
	// begin inline asm
	{.reg .f16 low,high;
 mov.b32 {low,high}, %r386;
 mov.b16 %rs298, low;}
	// end inline asm
	// begin inline asm
	{add.f16 %rs299,%rs293,%rs298;
}
	// end inline asm
	// begin inline asm
	{  mov.b32 %r392, {%rs299,%rs299};}

	// end inline asm
	mov.b32 	%r395, 4;
	// begin inline asm
	{shfl.sync.bfly.b32 %r393,%r392,%r395,%r8,%r411;
}
	// end inline asm
	// begin inline asm
	{.reg .f16 low,high;
 mov.b32 {low,high}, %r393;
 mov.b16 %rs304, low;}
	// end inline asm
	// begin inline asm
	{add.f16 %rs305,%rs299,%rs304;
}
	// end inline asm
	// begin inline asm
	{  mov.b32 %r399, {%rs305,%rs305};}

	// end inline asm
	mov.b32 	%r402, 2;
	// begin inline asm
	{shfl.sync.bfly.b32 %r400,%r399,%r402,%r8,%r411;
}
	// end inline asm
	// begin inline asm
	{.reg .f16 low,high;
 mov.b32 {low,high}, %r400;
 mov.b16 %rs310, low;}
	// end inline asm
	// begin inline asm
	{add.f16 %rs311,%rs305,%rs310;
}
	// end inline asm
	// begin inline asm
	{  mov.b32 %r406, {%rs311,%rs311};}

	// end inline asm
	mov.b32 	%r409, 1;
	// begin inline asm
	{shfl.sync.bfly.b32 %r407,%r406,%r409,%r8,%r411;
}
	// end inline asm
	// begin inline asm
	{.reg .f16 low,high;
 mov.b32 {low,high}, %r407;
 mov.b16 %rs316, low;}
	// end inline asm
	// begin inline asm
	{add.f16 %rs317,%rs311,%rs316;
}
	// end inline asm
	@%p27 bra 	$L__BB0_56;
	st.shared.u16 	[%r9], %rs317;
$L__BB0_56:
	setp.lt.u32 	%p28, %r1, %r4;
	bar.sync 	0;
	@%p28 bra 	$L__BB0_58;
	mov.f32 	%f23, 0f00000000;
	// begin inline asm
	{  cvt.rn.f16.f32 %rs390, %f23;}

	// end inline asm
	bra.uni 	$L__BB0_59;
$L__BB0_58:
	ld.shared.u16 	%rs390, [%r10];
$L__BB0_59:
	setp.gt.u32 	%p29, %r1, 31;
	@%p29 bra 	$L__BB0_62;
	setp.ne.s32 	%p30, %r1, 0;
	// begin inline asm
	{  mov.b32 %r413, {%rs390,%rs390};}

	// end inline asm
	mov.b32 	%r416, 16;
	mov.b32 	%r446, -1;
	// begin inline asm
	{shfl.sync.bfly.b32 %r414,%r413,%r416,%r8,%r446;
}
	// end inline asm
	// begin inline asm
	{.reg .f16 low,high;
 mov.b32 {low,high}, %r414;
 mov.b16 %rs323, low;}
	// end inline asm
	// begin inline asm
	{add.f16 %rs324,%rs390,%rs323;
}
	// end inline asm
	// begin inline asm
	{  mov.b32 %r420, {%rs324,%rs324};}

	// end inline asm
	mov.b32 	%r423, 8;
	// begin inline asm
	{shfl.sync.bfly.b32 %r421,%r420,%r423,%r8,%r446;
}
	// end inline asm
	// begin inline asm
	{.reg .f16 low,high;
 mov.b32 {low,high}, %r421;
 mov.b16 %rs329, low;}
	// end inline asm
	// begin inline asm
	{add.f16 %rs330,%rs324,%rs329;
}
	// end inline asm
	// begin inline asm
	{  mov.b32 %r427, {%rs330,%rs330};}

	// end inline asm
	mov.b32 	%r430, 4;
	// begin inline asm
	{shfl.sync.bfly.b32 %r428,%r427,%r430,%r8,%r446;
}
	// end inline asm
	// begin inline asm
	{.reg .f16 low,high;
 mov.b32 {low,high}, %r428;
 mov.b16 %rs335, low;}
	// end inline asm
	// begin inline asm
	{add.f16 %rs336,%rs330,%rs335;
}
	// end inline asm
	// begin inline asm
	{  mov.b32 %r434, {%rs336,%rs336};}

	// end inline asm
	mov.b32 	%r437, 2;
	// begin inline asm
	{shfl.sync.bfly.b32 %r435,%r434,%r437,%r8,%r446;
}
	// end inline asm
	// begin inline asm
	{.reg .f16 low,high;
 mov.b32 {low,high}, %r435;
 mov.b16 %rs341, low;}
	// end inline asm
	// begin inline asm
	{add.f16 %rs342,%rs336,%rs341;
}
	// end inline asm
	// begin inline asm
	{  mov.b32 %r441, {%rs342,%rs342};}

	// end inline asm
	mov.b32 	%r444, 1;
	// begin inline asm
	{shfl.sync.bfly.b32 %r442,%r441,%r444,%r8,%r446;
}
	// end inline asm
	// begin inline asm
	{.reg .f16 low,high;
 mov.b32 {low,high}, %r442;
 mov.b16 %rs347, low;}
	// end inline asm
	// begin inline asm
	{add.f16 %rs348,%rs342,%rs347;
}
	// end inline asm
	@%p30 bra 	$L__BB0_62;
	st.shared.u16 	[%r476], %rs348;
$L__BB0_62:
	bar.sync 	0;
	add.s32 	%r476, %r476, 2;
	add.s32 	%r475, %r475, %r3;
	add.s32 	%r474, %r474, %r3;
	add.s32 	%r473, %r473, 1;
	setp.ne.s32 	%p31, %r473, 0;
	@%p31 bra 	$L__BB0_51;
$L__BB0_63:
	setp.ne.s32 	%p32, %r1, 0;
	@%p32 bra 	$L__BB0_78;
	setp.lt.s32 	%p33, %r5, 1;
	mov.f32 	%f93, 0f00000000;
	@%p33 bra 	$L__BB0_77;
	and.b32  	%r56, %r5, 15;
	setp.lt.u32 	%p34, %r5, 16;
	mov.f32 	%f93, 0f00000000;
	mov.b32 	%r480, 0;
	@%p34 bra 	$L__BB0_68;
	and.b32  	%r480, %r5, 2147483632;
	neg.s32 	%r478, %r480;
	shl.b32 	%r449, %r4, 1;
	mov.u32 	%r450, smem;
	add.s32 	%r451, %r449, %r450;
	add.s32 	%r477, %r451, 16;
	mov.f32 	%f93, 0f00000000;
$L__BB0_67:
	.pragma "nounroll";
	ld.shared.u16 	%rs351, [%r477+-16];
	// begin inline asm
	{  cvt.f32.f16 %f28, %rs351;}

	// end inline asm
	add.f32 	%f44, %f93, %f28;
	ld.shared.u16 	%rs352, [%r477+-14];
	// begin inline asm
	{  cvt.f32.f16 %f29, %rs352;}

	// end inline asm
	add.f32 	%f45, %f44, %f29;
	ld.shared.u16 	%rs353, [%r477+-12];
	// begin inline asm
	{  cvt.f32.f16 %f30, %rs353;}

	// end inline asm
	add.f32 	%f46, %f45, %f30;
	ld.shared.u16 	%rs354, [%r477+-10];
	// begin inline asm
	{  cvt.f32.f16 %f31, %rs354;}

	// end inline asm
	add.f32 	%f47, %f46, %f31;
	ld.shared.u16 	%rs355, [%r477+-8];
	// begin inline asm
	{  cvt.f32.f16 %f32, %rs355;}

	// end inline asm
	add.f32 	%f48, %f47, %f32;
	ld.shared.u16 	%rs356, [%r477+-6];
	// begin inline asm
	{  cvt.f32.f16 %f33, %rs356;}

	// end inline asm
	add.f32 	%f49, %f48, %f33;
	ld.shared.u16 	%rs357, [%r477+-4];
	// begin inline asm
	{  cvt.f32.f16 %f34, %rs357;}

	// end inline asm
	add.f32 	%f50, %f49, %f34;
	ld.shared.u16 	%rs358, [%r477+-2];
	// begin inline asm
	{  cvt.f32.f16 %f35, %rs358;}

	// end inline asm
	add.f32 	%f51, %f50, %f35;
	ld.shared.u16 	%rs359, [%r477];
	// begin inline asm
	{  cvt.f32.f16 %f36, %rs359;}

	// end inline asm
	add.f32 	%f52, %f51, %f36;
	ld.shared.u16 	%rs360, [%r477+2];
	// begin inline asm
	{  cvt.f32.f16 %f37, %rs360;}

	// end inline asm
	add.f32 	%f53, %f52, %f37;
	ld.shared.u16 	%rs361, [%r477+4];
	// begin inline asm
	{  cvt.f32.f16 %f38, %rs361;}

	// end inline asm
	add.f32 	%f54, %f53, %f38;
	ld.shared.u16 	%rs362, [%r477+6];
	// begin inline asm
	{  cvt.f32.f16 %f39, %rs362;}

	// end inline asm
	add.f32 	%f55, %f54, %f39;
	ld.shared.u16 	%rs363, [%r477+8];
	// begin inline asm
	{  cvt.f32.f16 %f40, %rs363;}

	// end inline asm
	add.f32 	%f56, %f55, %f40;
	ld.shared.u16 	%rs364, [%r477+10];
	// begin inline asm
	{  cvt.f32.f16 %f41, %rs364;}

	// end inline asm
	add.f32 	%f57, %f56, %f41;
	ld.shared.u16 	%rs365, [%r477+12];
	// begin inline asm
	{  cvt.f32.f16 %f42, %rs365;}

	// end inline asm
	add.f32 	%f58, %f57, %f42;
	ld.shared.u16 	%rs366, [%r477+14];
	// begin inline asm
	{  cvt.f32.f16 %f43, %rs366;}

	// end inline asm
	add.f32 	%f93, %f58, %f43;
	add.s32 	%r478, %r478, 16;
	add.s32 	%r477, %r477, 32;
	setp.ne.s32 	%p35, %r478, 0;
	@%p35 bra 	$L__BB0_67;
$L__BB0_68:
	setp.eq.s32 	%p36, %r56, 0;
	@%p36 bra 	$L__BB0_77;
	shl.b32 	%r452, %r4, 1;
	mov.u32 	%r453, smem;
	add.s32 	%r65, %r453, %r452;
	and.b32  	%r66, %r5, 7;
	setp.lt.u32 	%p37, %r56, 8;
	@%p37 bra 	$L__BB0_71;
	shl.b32 	%r454, %r480, 1;
	add.s32 	%r455, %r65, %r454;
	ld.shared.u16 	%rs367, [%r455];
	// begin inline asm
	{  cvt.f32.f16 %f60, %rs367;}

	// end inline asm
	add.f32 	%f68, %f93, %f60;
	ld.shared.u16 	%rs368, [%r455+2];
	// begin inline asm
	{  cvt.f32.f16 %f61, %rs368;}

	// end inline asm
	add.f32 	%f69, %f68, %f61;
	ld.shared.u16 	%rs369, [%r455+4];
	// begin inline asm
	{  cvt.f32.f16 %f62, %rs369;}

	// end inline asm
	add.f32 	%f70, %f69, %f62;
	ld.shared.u16 	%rs370, [%r455+6];
	// begin inline asm
	{  cvt.f32.f16 %f63, %rs370;}

	// end inline asm
	add.f32 	%f71, %f70, %f63;
	ld.shared.u16 	%rs371, [%r455+8];
	// begin inline asm
	{  cvt.f32.f16 %f64, %rs371;}

	// end inline asm
	add.f32 	%f72, %f71, %f64;
	ld.shared.u16 	%rs372, [%r455+10];
	// begin inline asm
	{  cvt.f32.f16 %f65, %rs372;}

	// end inline asm
	add.f32 	%f73, %f72, %f65;
	ld.shared.u16 	%rs373, [%r455+12];
	// begin inline asm
	{  cvt.f32.f16 %f66, %rs373;}

	// end inline asm
	add.f32 	%f74, %f73, %f66;
	ld.shared.u16 	%rs374, [%r455+14];
	// begin inline asm
	{  cvt.f32.f16 %f67, %rs374;}

	// end inline asm
	add.f32 	%f93, %f74, %f67;
	add.s32 	%r480, %r480, 8;
$L__BB0_71:
	setp.eq.s32 	%p38, %r66, 0;
	@%p38 bra 	$L__BB0_77;
	and.b32  	%r69, %r5, 3;
	setp.lt.u32 	%p39, %r66, 4;
	@%p39 bra 	$L__BB0_74;
	shl.b32 	%r456, %r480, 1;
	add.s32 	%r457, %r65, %r456;
	ld.shared.u16 	%rs375, [%r457];
	// begin inline asm
	{  cvt.f32.f16 %f76, %rs375;}

	// end inline asm
	add.f32 	%f80, %f93, %f76;
	ld.shared.u16 	%rs376, [%r457+2];
	// begin inline asm
	{  cvt.f32.f16 %f77, %rs376;}

	// end inline asm
	add.f32 	%f81, %f80, %f77;
	ld.shared.u16 	%rs377, [%r457+4];
	// begin inline asm
	{  cvt.f32.f16 %f78, %rs377;}

	// end inline asm
	add.f32 	%f82, %f81, %f78;
	ld.shared.u16 	%rs378, [%r457+6];
	// begin inline asm
	{  cvt.f32.f16 %f79, %rs378;}

	// end inline asm
	add.f32 	%f93, %f82, %f79;
	add.s32 	%r480, %r480, 4;
$L__BB0_74:
	setp.eq.s32 	%p40, %r69, 0;
	@%p40 bra 	$L__BB0_77;
	shl.b32 	%r458, %r480, 1;
	add.s32 	%r460, %r458, %r452;
	add.s32 	%r483, %r453, %r460;
	neg.s32 	%r482, %r69;
$L__BB0_76:
	.pragma "nounroll";
	ld.shared.u16 	%rs379, [%r483];
	// begin inline asm
	{  cvt.f32.f16 %f83, %rs379;}

	// end inline asm
	add.f32 	%f93, %f93, %f83;
	add.s32 	%r483, %r483, 2;
	add.s32 	%r482, %r482, 1;
	setp.ne.s32 	%p41, %r482, 0;
	@%p41 bra 	$L__BB0_76;
$L__BB0_77:
	// begin inline asm
	{  cvt.rn.f16.f32 %rs380, %f93;}

	// end inline asm
	cvta.to.global.u64 	%rd14, %rd2;
	mul.wide.u32 	%rd15, %r2, 2;
	add.s64 	%rd16, %rd14, %rd15;
	st.global.u16 	[%rd16], %rs380;
$L__BB0_78:
	ret;

}


// ===== COMPILED SASS (sm_100) =====

	.target	sm_100

	.elftype	@"ET_EXEC"


//--------------------- .note.nv.tkinfo           --------------------------
	.section	.note.nv.tkinfo,"",@"SHT_NOTE"
	.sectionflags	@"SHF_NOTE_NV_TKINFO"
	.tkinfo
        /*0018*/ 	.word	0x00000002
        /*0030*/ 	.string	""
        /*0030*/ 	.string	"ptxas"
        /*0030*/ 	.string	"Cuda compilation tools, release 13.0, V13.0.88"
        /*0030*/ 	.string	"Build cuda_13.0.r13.0/compiler.36424714_0"
        /*0030*/ 	.string	"-arch sm_100 -m 64 "



//--------------------- .note.nv.cuinfo           --------------------------
	.section	.note.nv.cuinfo,"",@"SHT_NOTE"
	.sectionflags	@"SHF_NOTE_NV_CUINFO"
        /*0018*/ 	.short	0x0002
        /*001a*/ 	.short	0x0064
        /*001c*/ 	.short	0x0082
	.zero		2


//--------------------- .nv.info                  --------------------------
	.section	.nv.info,"",@"SHT_CUDA_INFO"
	.align	4


	//----- nvinfo : EIATTR_REGCOUNT
	.align		4
        /*0000*/ 	.byte	0x04, 0x2f
        /*0002*/ 	.short	(.L_1 - .L_0)
	.align		4
.L_0:
        /*0004*/ 	.word	index@(_Z29matrix_reduce_sum_fp16_kernelP6__halfS0_ii)
        /*0008*/ 	.word	0x00000020


	//----- nvinfo : EIATTR_FRAME_SIZE
	.align		4
.L_1:
        /*000c*/ 	.byte	0x04, 0x11
        /*000e*/ 	.short	(.L_3 - .L_2)
	.align		4
.L_2:
        /*0010*/ 	.word	index@(_Z29matrix_reduce_sum_fp16_kernelP6__halfS0_ii)
        /*0014*/ 	.word	0x00000000


	//----- nvinfo : EIATTR_MIN_STACK_SIZE
	.align		4
.L_3:
        /*0018*/ 	.byte	0x04, 0x12
        /*001a*/ 	.short	(.L_5 - .L_4)
	.align		4
.L_4:
        /*001c*/ 	.word	index@(_Z29matrix_reduce_sum_fp16_kernelP6__halfS0_ii)
        /*0020*/ 	.word	0x00000000
.L_5:


//--------------------- .nv.compat                --------------------------
	.section	.nv.compat,"",@"SHT_CUDA_COMPAT_INFO"
	.align	4
        /*0000*/ 	.byte	0x02, 0x09, 0x00, 0x00, 0x02, 0x02, 0x01, 0x00, 0x02, 0x05, 0x05, 0x00, 0x03, 0x07, 0x01, 0x01
        /*0010*/ 	.byte	0x02, 0x03, 0x00, 0x00, 0x02, 0x06, 0x01, 0x00, 0x04, 0x0b, 0x08, 0x00, 0x09, 0x00, 0x00, 0x00
        /*0020*/ 	.byte	0x00, 0x00, 0x00, 0x00


//--------------------- .nv.info._Z29matrix_reduce_sum_fp16_kernelP6__halfS0_ii --------------------------
	.section	.nv.info._Z29matrix_reduce_sum_fp16_kernelP6__halfS0_ii,"",@"SHT_CUDA_INFO"
	.sectionflags	@""
	.align	4


	//----- nvinfo : EIATTR_CUDA_API_VERSION
	.align		4
        /*0000*/ 	.byte	0x04, 0x37
        /*0002*/ 	.short	(.L_7 - .L_6)
.L_6:
        /*0004*/ 	.word	0x00000082


	//----- nvinfo : EIATTR_KPARAM_INFO
	.align		4
.L_7:
        /*0008*/ 	.byte	0x04, 0x17
        /*000a*/ 	.short	(.L_9 - .L_8)
.L_8:
        /*000c*/ 	.word	0x00000000
        /*0010*/ 	.short	0x0003
        /*0012*/ 	.short	0x0014
        /*0014*/ 	.byte	0x00, 0xf0, 0x11, 0x00


	//----- nvinfo : EIATTR_KPARAM_INFO
	.align		4
.L_9:
        /*0018*/ 	.byte	0x04, 0x17
        /*001a*/ 	.short	(.L_11 - .L_10)
.L_10:
        /*001c*/ 	.word	0x00000000
        /*0020*/ 	.short	0x0002
        /*0022*/ 	.short	0x0010
        /*0024*/ 	.byte	0x00, 0xf0, 0x11, 0x00


	//----- nvinfo : EIATTR_KPARAM_INFO
	.align		4
.L_11:
        /*0028*/ 	.byte	0x04, 0x17
        /*002a*/ 	.short	(.L_13 - .L_12)
.L_12:
        /*002c*/ 	.word	0x00000000
        /*0030*/ 	.short	0x0001
        /*0032*/ 	.short	0x0008
        /*0034*/ 	.byte	0x00, 0xf5, 0x21, 0x00


	//----- nvinfo : EIATTR_KPARAM_INFO
	.align		4
.L_13:
        /*0038*/ 	.byte	0x04, 0x17
        /*003a*/ 	.short	(.L_15 - .L_14)
.L_14:
        /*003c*/ 	.word	0x00000000
        /*0040*/ 	.short	0x0000
        /*0042*/ 	.short	0x0000
        /*0044*/ 	.byte	0x00, 0xf5, 0x21, 0x00


	//----- nvinfo : EIATTR_SPARSE_MMA_MASK
	.align		4
.L_15:
        /*0048*/ 	.byte	0x03, 0x50
        /*004a*/ 	.short	0x0000


	//----- nvinfo : EIATTR_MAXREG_COUNT
	.align		4
        /*004c*/ 	.byte	0x03, 0x1b
        /*004e*/ 	.short	0x00ff


	//----- nvinfo : EIATTR_NUM_BARRIERS
	.align		4
        /*0050*/ 	.byte	0x02, 0x4c
        /*0052*/ 	.byte	0x01
	.zero		1


	//----- nvinfo : EIATTR_MERCURY_ISA_VERSION
	.align		4
        /*0054*/ 	.byte	0x03, 0x5f
        /*0056*/ 	.short	0x0101


	//----- nvinfo : EIATTR_COOP_GROUP_MASK_REGIDS
	.align		4
        /*0058*/ 	.byte	0x04, 0x29
        /*005a*/ 	.short	(.L_17 - .L_16)


	//   ....[0]....
.L_16:
        /*005c*/ 	.word	0xffffffff


	//   ....[1]....
        /*0060*/ 	.word	0xffffffff


	//   ....[2]....
        /*0064*/ 	.word	0xffffffff


	//   ....[3]....
        /*0068*/ 	.word	0xffffffff


	//   ....[4]....
        /*006c*/ 	.word	0xffffffff


	//   ....[5]....
        /*0070*/ 	.word	0xffffffff


	//   ....[6]....
        /*0074*/ 	.word	0xffffffff


	//   ....[7]....
        /*0078*/ 	.word	0xffffffff


	//   ....[8]....
        /*007c*/ 	.word	0xffffffff


	//   ....[9]....
        /*0080*/ 	.word	0xffffffff


	//   ....[10]....
        /*0084*/ 	.word	0xffffffff


	//   ....[11]....
        /*0088*/ 	.word	0xffffffff


	//   ....[12]....
        /*008c*/ 	.word	0xffffffff


	//   ....[13]....
        /*0090*/ 	.word	0xffffffff


	//   ....[14]....
        /*0094*/ 	.word	0xffffffff


	//   ....[15]....
        /*0098*/ 	.word	0xffffffff


	//   ....[16]....
        /*009c*/ 	.word	0xffffffff


	//   ....[17]....
        /*00a0*/ 	.word	0xffffffff


	//   ....[18]....
        /*00a4*/ 	.word	0xffffffff


	//   ....[19]....
        /*00a8*/ 	.word	0xffffffff


	//   ....[20]....
        /*00ac*/ 	.word	0xffffffff


	//   ....[21]....
        /*00b0*/ 	.word	0xffffffff


	//   ....[22]....
        /*00b4*/ 	.word	0xffffffff


	//   ....[23]....
        /*00b8*/ 	.word	0xffffffff


	//   ....[24]....
        /*00bc*/ 	.word	0xffffffff


	//   ....[25]....
        /*00c0*/ 	.word	0xffffffff


	//   ....[26]....
        /*00c4*/ 	.word	0xffffffff


	//   ....[27]....
        /*00c8*/ 	.word	0xffffffff


	//   ....[28]....
        /*00cc*/ 	.word	0xffffffff


	//   ....[29]....
        /*00d0*/ 	.word	0xffffffff


	//   ....[30]....
        /*00d4*/ 	.word	0xffffffff


	//   ....[31]....
        /*00d8*/ 	.word	0xffffffff


	//   ....[32]....
        /*00dc*/ 	.word	0xffffffff


	//   ....[33]....
        /*00e0*/ 	.word	0xffffffff


	//   ....[34]....
        /*00e4*/ 	.word	0xffffffff


	//   ....[35]....
        /*00e8*/ 	.word	0xffffffff


	//   ....[36]....
        /*00ec*/ 	.word	0xffffffff


	//   ....[37]....
        /*00f0*/ 	.word	0xffffffff


	//   ....[38]....
        /*00f4*/ 	.word	0xffffffff


	//   ....[39]....
        /*00f8*/ 	.word	0xffffffff


	//   ....[40]....
        /*00fc*/ 	.word	0xffffffff


	//   ....[41]....
        /*0100*/ 	.word	0xffffffff


	//   ....[42]....
        /*0104*/ 	.word	0xffffffff


	//   ....[43]....
        /*0108*/ 	.word	0xffffffff


	//   ....[44]....
        /*010c*/ 	.word	0xffffffff


	//   ....[45]....
        /*0110*/ 	.word	0xffffffff


	//   ....[46]....
        /*0114*/ 	.word	0xffffffff


	//   ....[47]....
        /*0118*/ 	.word	0xffffffff


	//   ....[48]....
        /*011c*/ 	.word	0xffffffff


	//   ....[49]....
        /*0120*/ 	.word	0xffffffff


	//   ....[50]....
        /*0124*/ 	.word	0x05000010


	//   ....[51]....
        /*0128*/ 	.word	0x05000010


	//   ....[52]....
        /*012c*/ 	.word	0x05000010


	//   ....[53]....
        /*0130*/ 	.word	0x05000010


	//   ....[54]....
        /*0134*/ 	.word	0x05000010


	//   ....[55]....
        /*0138*/ 	.word	0x05000010


	//   ....[56]....
        /*013c*/ 	.word	0x05000010


	//   ....[57]....
        /*0140*/ 	.word	0x05000010


	//   ....[58]....
        /*0144*/ 	.word	0x05000010


	//   ....[59]....
        /*0148*/ 	.word	0x05000010


	//   ....[60]....
        /*014c*/ 	.word	0x05000010


	//   ....[61]....
        /*0150*/ 	.word	0x05000010


	//   ....[62]....
        /*0154*/ 	.word	0x05000010


	//   ....[63]....
        /*0158*/ 	.word	0x05000010


	//   ....[64]....
        /*015c*/ 	.word	0x05000010


	//   ....[65]....
        /*0160*/ 	.word	0x05000010


	//   ....[66]....
        /*0164*/ 	.word	0x05000010


	//   ....[67]....
        /*0168*/ 	.word	0x05000010


	//   ....[68]....
        /*016c*/ 	.word	0x05000010


	//   ....[69]....
        /*0170*/ 	.word	0x05000010


	//   ....[70]....
        /*0174*/ 	.word	0x05000010


	//   ....[71]....
        /*0178*/ 	.word	0x05000010


	//   ....[72]....
        /*017c*/ 	.word	0x05000010


	//   ....[73]....
        /*0180*/ 	.word	0x05000010


	//   ....[74]....
        /*0184*/ 	.word	0x05000010


	//----- nvinfo : EIATTR_COOP_GROUP_INSTR_OFFSETS
	.align		4
.L_17:
        /*0188*/ 	.byte	0x04, 0x28
        /*018a*/ 	.short	(.L_19 - .L_18)


	//   ....[0]....
.L_18:
        /*018c*/ 	.word	0x00000420


	//   ....[1]....
        /*0190*/ 	.word	0x00000440


	//   ....[2]....
        /*0194*/ 	.word	0x00000460


	//   ....[3]....
        /*0198*/ 	.word	0x00000480


	//   ....[4]....
        /*019c*/ 	.word	0x000004a0


	//   ....[5]....
        /*01a0*/ 	.word	0x00000570


	//   ....[6]....
        /*01a4*/ 	.word	0x000005a0


	//   ....[7]....
        /*01a8*/ 	.word	0x000005d0


	//   ....[8]....
        /*01ac*/ 	.word	0x00000620


	//   ....[9]....
        /*01b0*/ 	.word	0x00000670


	//   ....[10]....
        /*01b4*/ 	.word	0x00000770


	//   ....[11]....
        /*01b8*/ 	.word	0x000007a0


	//   ....[12]....
        /*01bc*/ 	.word	0x000007c0


	//   ....[13]....
        /*01c0*/ 	.word	0x000007e0


	//   ....[14]....
        /*01c4*/ 	.word	0x00000800


	//   ....[15]....
        /*01c8*/ 	.word	0x000008b0


	//   ....[16]....
        /*01cc*/ 	.word	0x000008e0


	//   ....[17]....
        /*01d0*/ 	.word	0x00000910


	//   ....[18]....
        /*01d4*/ 	.word	0x00000960


	//   ....[19]....
        /*01d8*/ 	.word	0x000009b0


	//   ....[20]....
        /*01dc*/ 	.word	0x00000ab0


	//   ....[21]....
        /*01e0*/ 	.word	0x00000ad0


	//   ....[22]....
        /*01e4*/ 	.word	0x00000af0


	//   ....[23]....
        /*01e8*/ 	.word	0x00000b10


	//   ....[24]....
        /*01ec*/ 	.word	0x00000b30


	//   ....[25]....
        /*01f0*/ 	.word	0x00000be0


	//   ....[26]....
        /*01f4*/ 	.word	0x00000c10


	//   ....[27]....
        /*01f8*/ 	.word	0x00000c40


	//   ....[28]....
        /*01fc*/ 	.word	0x00000c90


	//   ....[29]....
        /*0200*/ 	.word	0x00000ce0


	//   ....[30]....
        /*0204*/ 	.word	0x00000de0


	//   ....[31]....
        /*0208*/ 	.word	0x00000e00


	//   ....[32]....
        /*020c*/ 	.word	0x00000e20


	//   ....[33]....
        /*0210*/ 	.word	0x00000e40


	//   ....[34]....
        /*0214*/ 	.word	0x00000e60


	//   ....[35]....
        /*0218*/ 	.word	0x00000f10


	//   ....[36]....
        /*021c*/ 	.word	0x00000f40


	//   ....[37]....
        /*0220*/ 	.word	0x00000f70


	//   ....[38]....
        /*0224*/ 	.word	0x00000fc0


	//   ....[39]....
        /*0228*/ 	.word	0x00001010


	//   ....[40]....
        /*022c*/ 	.word	0x00001280


	//   ....[41]....
        /*0230*/ 	.word	0x000012a0


	//   ....[42]....
        /*0234*/ 	.word	0x000012c0


	//   ....[43]....
        /*0238*/ 	.word	0x000012f0


	//   ....[44]....
        /*023c*/ 	.word	0x00001310


	//   ....[45]....
        /*0240*/ 	.word	0x000013d0


	//   ....[46]....
        /*0244*/ 	.word	0x00001400


	//   ....[47]....
        /*0248*/ 	.word	0x00001430


	//   ....[48]....
        /*024c*/ 	.word	0x00001460


	//   ....[49]....
        /*0250*/ 	.word	0x00001490


	//   ....[50]....
        /*0254*/ 	.word	0x00001e50


	//   ....[51]....
        /*0258*/ 	.word	0x00001ec0


	//   ....[52]....
        /*025c*/ 	.word	0x00001f30


	//   ....[53]....
        /*0260*/ 	.word	0x00001fa0


	//   ....[54]....
        /*0264*/ 	.word	0x00002010


	//   ....[55]....
        /*0268*/ 	.word	0x00002090


	//   ....[56]....
        /*026c*/ 	.word	0x00002100


	//   ....[57]....
        /*0270*/ 	.word	0x00002170


	//   ....[58]....
        /*0274*/ 	.word	0x000021e0


	//   ....[59]....
        /*0278*/ 	.word	0x00002250


	//   ....[60]....
        /*027c*/ 	.word	0x000022d0


	//   ....[61]....
        /*0280*/ 	.word	0x00002340


	//   ....[62]....
        /*0284*/ 	.word	0x000023b0


	//   ....[63]....
        /*0288*/ 	.word	0x00002420


	//   ....[64]....
        /*028c*/ 	.word	0x00002490


	//   ....[65]....
        /*0290*/ 	.word	0x00002510


	//   ....[66]....
        /*0294*/ 	.word	0x00002580


	//   ....[67]....
        /*0298*/ 	.word	0x000025f0


	//   ....[68]....
        /*029c*/ 	.word	0x00002660


	//   ....[69]....
        /*02a0*/ 	.word	0x000026d0


	//   ....[70]....
        /*02a4*/ 	.word	0x00002760


	//   ....[71]....
        /*02a8*/ 	.word	0x000027d0


	//   ....[72]....
        /*02ac*/ 	.word	0x00002840


	//   ....[73]....
        /*02b0*/ 	.word	0x000028b0


	//   ....[74]....
        /*02b4*/ 	.word	0x00002920


	//----- nvinfo : EIATTR_VRC_CTA_INIT_COUNT
	.align		4
.L_19:
        /*02b8*/ 	.byte	0x02, 0x4a
	.zero		1
	.zero		1


	//----- nvinfo : EIATTR_EXIT_INSTR_OFFSETS
	.align		4
        /*02bc*/ 	.byte	0x04, 0x1c
        /*02be*/ 	.short	(.L_21 - .L_20)


	//   ....[0]....
.L_20:
        /*02c0*/ 	.word	0x00000040


	//   ....[1]....
        /*02c4*/ 	.word	0x00001540


	//   ....[2]....
        /*02c8*/ 	.word	0x00001e00


	//----- nvinfo : EIATTR_CRS_STACK_SIZE
	.align		4
.L_21:
        /*02cc*/ 	.byte	0x04, 0x1e
        /*02ce*/ 	.short	(.L_23 - .L_22)
.L_22:
        /*02d0*/ 	.word	0x00000000


	//----- nvinfo : EIATTR_CBANK_PARAM_SIZE
	.align		4
.L_23:
        /*02d4*/ 	.byte	0x03, 0x19
        /*02d6*/ 	.short	0x0018


	//----- nvinfo : EIATTR_PARAM_CBANK
	.align		4
        /*02d8*/ 	.byte	0x04, 0x0a
        /*02da*/ 	.short	(.L_25 - .L_24)
	.align		4
.L_24:
        /*02dc*/ 	.word	index@(.nv.constant0._Z29matrix_reduce_sum_fp16_kernelP6__halfS0_ii)
        /*02e0*/ 	.short	0x0380
        /*02e2*/ 	.short	0x0018


	//----- nvinfo : EIATTR_SW_WAR
	.align		4
.L_25:
        /*02e4*/ 	.byte	0x04, 0x36
        /*02e6*/ 	.short	(.L_27 - .L_26)
.L_26:
        /*02e8*/ 	.word	0x00000008
.L_27:


//--------------------- .nv.callgraph             --------------------------
	.section	.nv.callgraph,"",@"SHT_CUDA_CALLGRAPH"
	.align	4
	.sectionentsize	8
	.align		4
        /*0000*/ 	.word	0x00000000
	.align		4
        /*0004*/ 	.word	0xffffffff
	.align		4
        /*0008*/ 	.word	0x00000000
	.align		4
        /*000c*/ 	.word	0xfffffffe
	.align		4
        /*0010*/ 	.word	0x00000000
	.align		4
        /*0014*/ 	.word	0xfffffffd
	.align		4
        /*0018*/ 	.word	0x00000000
	.align		4
        /*001c*/ 	.word	0xfffffffc


//--------------------- .text._Z29matrix_reduce_sum_fp16_kernelP6__halfS0_ii --------------------------
	.section	.text._Z29matrix_reduce_sum_fp16_kernelP6__halfS0_ii,"ax",@progbits
	.align	128
        .global         _Z29matrix_reduce_sum_fp16_kernelP6__halfS0_ii
        .type           _Z29matrix_reduce_sum_fp16_kernelP6__halfS0_ii,@function
        .size           _Z29matrix_reduce_sum_fp16_kernelP6__halfS0_ii,(.L_x_57 - _Z29matrix_reduce_sum_fp16_kernelP6__halfS0_ii)
        .other          _Z29matrix_reduce_sum_fp16_kernelP6__halfS0_ii,@"STO_CUDA_ENTRY STV_DEFAULT"
_Z29matrix_reduce_sum_fp16_kernelP6__halfS0_ii:
.text._Z29matrix_reduce_sum_fp16_kernelP6__halfS0_ii:
[----:B------:R-:W-:Y:S01]  /*0000*/  LDC R1, c[0x0][0x37c] ;  /* 0x0000df00ff017b82 */ /* 0x000fe20000000800 */
[----:B------:R-:W0:Y:S01]  /*0010*/  S2R R0, SR_CTAID.X ;  /* 0x0000000000007919 */ /* 0x000e220000002500 */
[----:B------:R-:W0:Y:S02]  /*0020*/  LDCU UR4, c[0x0][0x390] ;  /* 0x00007200ff0477ac */ /* 0x000e240008000800 */
[----:B0-----:R-:W-:-:S13]  /*0030*/  ISETP.GE.U32.AND P0, PT, R0, UR4, PT ;  /* 0x0000000400007c0c */ /* 0x001fda000bf06070 */
[----:B------:R-:W-:Y:S05]  /*0040*/  @P0 EXIT ;  /* 0x000000000000094d */ /* 0x000fea0003800000 */
[----:B------:R-:W0:Y:S01]  /*0050*/  LDC R2, c[0x0][0x360] ;  /* 0x0000d800ff027b82 */ /* 0x000e220000000800 */
[----:B------:R-:W1:Y:S01]  /*0060*/  LDCU UR6, c[0x0][0x394] ;  /* 0x00007280ff0677ac */ /* 0x000e620008000800 */
[----:B------:R-:W2:Y:S01]  /*0070*/  LDCU.64 UR8, c[0x0][0x358] ;  /* 0x00006b00ff0877ac */ /* 0x000ea20008000a00 */
[----:B0-----:R-:W0:Y:S01]  /*0080*/  I2F.U32.RP R6, R2 ;  /* 0x0000000200067306 */ /* 0x001e220000209000 */
[C---:B-1----:R-:W-:Y:S02]  /*0090*/  IADD3 R3, PT, PT, R2.reuse, UR6, RZ ;  /* 0x0000000602037c10 */ /* 0x042fe4000fffe0ff */
[----:B------:R-:W-:-:S05]  /*00a0*/  ISETP.NE.U32.AND P2, PT, R2, RZ, PT ;  /* 0x000000ff0200720c */ /* 0x000fca0003f45070 */
[----:B0-----:R-:W0:Y:S02]  /*00b0*/  MUFU.RCP R6, R6 ;  /* 0x0000000600067308 */ /* 0x001e240000001000 */
[----:B0-----:R-:W-:-:S06]  /*00c0*/  VIADD R4, R6, 0xffffffe ;  /* 0x0ffffffe06047836 */ /* 0x001fcc0000000000 */
[----:B------:R0:W1:Y:S02]  /*00d0*/  F2I.FTZ.U32.TRUNC.NTZ R5, R4 ;  /* 0x0000000400057305 */ /* 0x000064000021f000 */
[----:B0-----:R-:W-:Y:S02]  /*00e0*/  IMAD.MOV.U32 R4, RZ, RZ, RZ ;  /* 0x000000ffff047224 */ /* 0x001fe400078e00ff */
[----:B-1----:R-:W-:-:S04]  /*00f0*/  IMAD.MOV R7, RZ, RZ, -R5 ;  /* 0x000000ffff077224 */ /* 0x002fc800078e0a05 */
[----:B------:R-:W-:-:S04]  /*0100*/  IMAD R7, R7, R2, RZ ;  /* 0x0000000207077224 */ /* 0x000fc800078e02ff */
[----:B------:R-:W-:Y:S01]  /*0110*/  IMAD.HI.U32 R8, R5, R7, R4 ;  /* 0x0000000705087227 */ /* 0x000fe200078e0004 */
[----:B------:R-:W-:Y:S02]  /*0120*/  IADD3 R5, PT, PT, R3, -0x1, RZ ;  /* 0xffffffff03057810 */ /* 0x000fe40007ffe0ff */
[----:B------:R-:W-:-:S03]  /*0130*/  SHF.R.U32.HI R4, RZ, 0x5, R2 ;  /* 0x00000005ff047819 */ /* 0x000fc60000011602 */
[----:B------:R-:W-:-:S04]  /*0140*/  IMAD.HI.U32 R3, R8, R5, RZ ;  /* 0x0000000508037227 */ /* 0x000fc800078e00ff */
[----:B------:R-:W-:-:S04]  /*0150*/  IMAD.MOV R6, RZ, RZ, -R3 ;  /* 0x000000ffff067224 */ /* 0x000fc800078e0a03 */
[----:B------:R-:W-:-:S05]  /*0160*/  IMAD R5, R2, R6, R5 ;  /* 0x0000000602057224 */ /* 0x000fca00078e0205 */
[----:B------:R-:W-:-:S13]  /*0170*/  ISETP.GE.U32.AND P0, PT, R5, R2, PT ;  /* 0x000000020500720c */ /* 0x000fda0003f06070 */
[----:B------:R-:W-:Y:S01]  /*0180*/  @P0 IADD3 R5, PT, PT, R5, -R2, RZ ;  /* 0x8000000205050210 */ /* 0x000fe20007ffe0ff */
[----:B------:R-:W-:-:S03]  /*0190*/  @P0 VIADD R3, R3, 0x1 ;  /* 0x0000000103030836 */ /* 0x000fc60000000000 */
[----:B------:R-:W-:Y:S02]  /*01a0*/  ISETP.GE.U32.AND P1, PT, R5, R2, PT ;  /* 0x000000020500720c */ /* 0x000fe40003f26070 */
[----:B------:R-:W0:Y:S11]  /*01b0*/  S2R R5, SR_TID.X ;  /* 0x0000000000057919 */ /* 0x000e360000002100 */
[----:B------:R-:W-:-:S02]  /*01c0*/  @P1 IADD3 R3, PT, PT, R3, 0x1, RZ ;  /* 0x0000000103031810 */ /* 0x000fc40007ffe0ff */
[----:B------:R-:W-:-:S04]  /*01d0*/  @!P2 LOP3.LUT R3, RZ, R2, RZ, 0x33, !PT ;  /* 0x00000002ff03a212 */ /* 0x000fc800078e33ff */
[----:B------:R-:W-:-:S13]  /*01e0*/  ISETP.GE.AND P0, PT, R3, 0x1, PT ;  /* 0x000000010300780c */ /* 0x000fda0003f06270 */
[----:B--2---:R-:W-:Y:S05]  /*01f0*/  @!P0 BRA `(.L_x_0) ;  /* 0x0000001000cc8947 */ /* 0x004fea0003800000 */
[----:B------:R-:W1:Y:S01]  /*0200*/  S2UR UR5, SR_CgaCtaId ;  /* 0x00000000000579c3 */ /* 0x000e620000008800 */
[----:B------:R-:W-:Y:S01]  /*0210*/  ISETP.GE.U32.AND P0, PT, R3, 0x4, PT ;  /* 0x000000040300780c */ /* 0x000fe20003f06070 */
[----:B------:R-:W-:Y:S01]  /*0220*/  UMOV UR4, 0x400 ;  /* 0x0000040000047882 */ /* 0x000fe20000000000 */
[----:B0-----:R-:W-:Y:S01]  /*0230*/  SHF.R.U32.HI R8, RZ, 0x4, R5 ;  /* 0x00000004ff087819 */ /* 0x001fe20000011605 */
[----:B------:R-:W-:Y:S01]  /*0240*/  IMAD.MOV.U32 R9, RZ, RZ, RZ ;  /* 0x000000ffff097224 */ /* 0x000fe200078e00ff */
[----:B------:R-:W-:Y:S02]  /*0250*/  LOP3.LUT R6, R5, 0x1f, RZ, 0xc0, !PT ;  /* 0x0000001f05067812 */ /* 0x000fe400078ec0ff */
[----:B------:R-:W-:Y:S02]  /*0260*/  LOP3.LUT R7, R3, 0x3, RZ, 0xc0, !PT ;  /* 0x0000000303077812 */ /* 0x000fe400078ec0ff */
[----:B------:R-:W-:Y:S01]  /*0270*/  LOP3.LUT R8, R8, 0x3e, RZ, 0xc0, !PT ;  /* 0x0000003e08087812 */ /* 0x000fe200078ec0ff */
[----:B-1----:R-:W-:-:S06]  /*0280*/  ULEA UR4, UR5, UR4, 0x18 ;  /* 0x0000000405047291 */ /* 0x002fcc000f8ec0ff */
[----:B------:R-:W-:Y:S01]  /*0290*/  LEA R10, R5, UR4, 0x1 ;  /* 0x00000004050a7c11 */ /* 0x000fe2000f8e08ff */
[----:B------:R-:W-:Y:S06]  /*02a0*/  @!P0 BRA `(.L_x_1) ;  /* 0x0000000c00a08947 */ /* 0x000fec0003800000 */
[----:B------:R-:W-:Y:S01]  /*02b0*/  LEA R12, R4, UR4, 0x1 ;  /* 0x00000004040c7c11 */ /* 0x000fe2000f8e08ff */
[--C-:B------:R-:W-:Y:S01]  /*02c0*/  IMAD R15, R0, UR6, R5.reuse ;  /* 0x00000006000f7c24 */ /* 0x100fe2000f8e0205 */
[----:B------:R-:W-:Y:S01]  /*02d0*/  LOP3.LUT R9, R3, 0x7ffffffc, RZ, 0xc0, !PT ;  /* 0x7ffffffc03097812 */ /* 0x000fe200078ec0ff */
[C-C-:B------:R-:W-:Y:S01]  /*02e0*/  IMAD R13, R2.reuse, 0x2, R5.reuse ;  /* 0x00000002020d7824 */ /* 0x140fe200078e0205 */
[CC--:B------:R-:W-:Y:S01]  /*02f0*/  IADD3 R11, PT, PT, R2.reuse, R5.reuse, RZ ;  /* 0x00000005020b7210 */ /* 0x0c0fe20007ffe0ff */
[----:B------:R-:W-:Y:S01]  /*0300*/  IMAD R19, R2, 0x3, R5 ;  /* 0x0000000302137824 */ /* 0x000fe200078e0205 */
[----:B------:R-:W-:Y:S01]  /*0310*/  MOV R21, R5 ;  /* 0x0000000500157202 */ /* 0x000fe20000000f00 */
[----:B------:R-:W-:Y:S01]  /*0320*/  VIADD R12, R12, 0x4 ;  /* 0x000000040c0c7836 */ /* 0x000fe20000000000 */
[----:B------:R-:W-:Y:S01]  /*0330*/  LEA R25, R2, R15, 0x1 ;  /* 0x0000000f02197211 */ /* 0x000fe200078e08ff */
[----:B------:R-:W-:Y:S01]  /*0340*/  IMAD R23, R0, UR6, R11 ;  /* 0x0000000600177c24 */ /* 0x000fe2000f8e020b */
[----:B------:R-:W0:Y:S01]  /*0350*/  LDCU UR5, c[0x0][0x394] ;  /* 0x00007280ff0577ac */ /* 0x000e220008000800 */
[----:B------:R-:W-:-:S02]  /*0360*/  IMAD R27, R2, 0x3, R15 ;  /* 0x00000003021b7824 */ /* 0x000fc400078e020f */
[----:B------:R-:W-:-:S07]  /*0370*/  IMAD.MOV R14, RZ, RZ, -R9 ;  /* 0x000000ffff0e7224 */ /* 0x000fce00078e0a09 */
.L_x_16:
[----:B0-----:R-:W-:Y:S02]  /*0380*/  UMOV UR6, UR5 ;  /* 0x0000000500067c82 */ /* 0x001fe40008000000 */
[----:B------:R-:W-:-:S13]  /*0390*/  ISETP.GE.AND P0, PT, R21, UR6, PT ;  /* 0x0000000615007c0c */ /* 0x000fda000bf06270 */
[----:B------:R-:W0:Y:S02]  /*03a0*/  @!P0 LDC.64 R16, c[0x0][0x380] ;  /* 0x0000e000ff108b82 */ /* 0x000e240000000a00 */
[----:B0-----:R-:W-:-:S05]  /*03b0*/  @!P0 IMAD.WIDE R16, R15, 0x2, R16 ;  /* 0x000000020f108825 */ /* 0x001fca00078e0210 */
[----:B------:R-:W2:Y:S01]  /*03c0*/  @!P0 LDG.E.U16 R18, desc[UR8][R16.64] ;  /* 0x0000000810128981 */ /* 0x000ea2000c1e1500 */
[----:B------:R-:W-:Y:S02]  /*03d0*/  ISETP.NE.AND P1, PT, R6, RZ, PT ;  /* 0x000000ff0600720c */ /* 0x000fe40003f25270 */
[----:B------:R-:W-:Y:S02]  /*03e0*/  ISETP.GE.U32.AND P2, PT, R5, R4, PT ;  /* 0x000000040500720c */ /* 0x000fe40003f46070 */
[----:B------:R-:W-:Y:S02]  /*03f0*/  @P0 PRMT R18, RZ, 0x7610, R18 ;  /* 0x00007610ff120816 */ /* 0x000fe40000000012 */
[----:B------:R-:W-:Y:S02]  /*0400*/  ISETP.GT.U32.AND P0, PT, R5, 0x1f, PT ;  /* 0x0000001f0500780c */ /* 0x000fe40003f04070 */
[----:B--2---:R-:W-:-:S05]  /*0410*/  PRMT R16, R18, 0x5410, R18 ;  /* 0x0000541012107816 */ /* 0x004fca0000000012 */
[----:B------:R-:W0:Y:S02]  /*0420*/  SHFL.BFLY PT, R29, R16, 0x10, 0x1f ;  /* 0x0e001f00101d7f89 */ /* 0x000e2400000e0000 */
[----:B0-----:R-:W-:-:S05]  /*0430*/  HADD2 R29, R18.H0_H0, R29.H0_H0 ;  /* 0x2000001d121d7230 */ /* 0x001fca0000000800 */
        /* <DEDUP_REMOVED lines=8> */
[----:B------:R-:W-:-:S05]  /*04c0*/  PRMT R24, R16, 0x7610, R24 ;  /* 0x0000761010187816 */ /* 0x000fca0000000018 */
[----:B------:R-:W-:Y:S01]  /*04d0*/  @!P1 STS.U16 [R8+UR4], R24 ;  /* 0x0000001808009988 */ /* 0x000fe20008000404 */
[----:B------:R-:W-:Y:S06]  /*04e0*/  BAR.SYNC.DEFER_BLOCKING 0x0 ;  /* 0x0000000000007b1d */ /* 0x000fec0000010000 */
[----:B------:R-:W0:Y:S02]  /*04f0*/  @!P2 LDS.U16 R16, [R10] ;  /* 0x000000000a10a984 */ /* 0x000e240000000400 */
[----:B0-----:R-:W-:-:S04]  /*0500*/  @!P2 PRMT R22, R16, 0x7610, R22 ;  /* 0x000076101016a816 */ /* 0x001fc80000000016 */
[----:B------:R-:W-:Y:S01]  /*0510*/  @P2 PRMT R22, RZ, 0x7610, R22 ;  /* 0x00007610ff162816 */ /* 0x000fe20000000016 */
[----:B------:R-:W-:Y:S06]  /*0520*/  @P0 BRA `(.L_x_2) ;  /* 0x0000000000600947 */ /* 0x000fec0003800000 */
[----:B------:R-:W-:Y:S01]  /*0530*/  UMOV UR7, 0xffffffff ;  /* 0xffffffff00077882 */ /* 0x000fe20000000000 */
[----:B------:R-:W-:Y:S02]  /*0540*/  ISETP.NE.AND P2, PT, R5, RZ, PT ;  /* 0x000000ff0500720c */ /* 0x000fe40003f45270 */
[----:B------:R-:W-:Y:S01]  /*0550*/  PRMT R29, R22, 0x5410, R22 ;  /* 0x00005410161d7816 */ /* 0x000fe20000000016 */
[----:B------:R-:W-:Y:S10]  /*0560*/  BRA.DIV UR7, `(.L_x_3) ;  /* 0x0000001a07287947 */ /* 0x000ff4000b800000 */
[----:B------:R-:W0:Y:S02]  /*0570*/  SHFL.BFLY PT, R16, R29, 0x10, 0x1f ;  /* 0x0e001f001d107f89 */ /* 0x000e2400000e0000 */
[----:B0-----:R-:W-:-:S05]  /*0580*/  PRMT R22, R22, 0x5410, R16 ;  /* 0x0000541016167816 */ /* 0x001fca0000000010 */
[----:B------:R-:W-:-:S05]  /*0590*/  HADD2 R22, R22.H0_H0, R22.H1_H1 ;  /* 0x3000001616167230 */ /* 0x000fca0000000800 */
[----:B------:R-:W0:Y:S02]  /*05a0*/  SHFL.BFLY PT, R20, R22, 0x8, 0x1f ;  /* 0x0d001f0016147f89 */ /* 0x000e2400000e0000 */
[----:B0-----:R-:W-:-:S05]  /*05b0*/  PRMT R20, R20, 0x5410, R20 ;  /* 0x0000541014147816 */ /* 0x001fca0000000014 */
[----:B------:R-:W-:-:S05]  /*05c0*/  HADD2 R22, R22.H0_H0, R20.H1_H1 ;  /* 0x3000001416167230 */ /* 0x000fca0000000800 */
[----:B------:R-:W0:Y:S02]  /*05d0*/  SHFL.BFLY PT, R20, R22, 0x4, 0x1f ;  /* 0x0c801f0016147f89 */ /* 0x000e2400000e0000 */
[----:B0-----:R-:W-:-:S05]  /*05e0*/  PRMT R20, R20, 0x5410, R20 ;  /* 0x0000541014147816 */ /* 0x001fca0000000014 */
[----:B------:R-:W-:-:S05]  /*05f0*/  HADD2 R16, R22.H0_H0, R20.H1_H1 ;  /* 0x3000001416107230 */ /* 0x000fca0000000800 */
[----:B------:R-:W-:-:S04]  /*0600*/  PRMT R22, R16, 0x7610, R22 ;  /* 0x0000761010167816 */ /* 0x000fc80000000016 */
[----:B------:R-:W-:-:S05]  /*0610*/  PRMT R22, R22, 0x7610, R16 ;  /* 0x0000761016167816 */ /* 0x000fca0000000010 */
[----:B------:R-:W0:Y:S02]  /*0620*/  SHFL.BFLY PT, R20, R22, 0x2, 0x1f ;  /* 0x0c401f0016147f89 */ /* 0x000e2400000e0000 */
[----:B0-----:R-:W-:-:S05]  /*0630*/  PRMT R20, R20, 0x5410, R20 ;  /* 0x0000541014147816 */ /* 0x001fca0000000014 */
[----:B------:R-:W-:-:S05]  /*0640*/  HADD2 R16, R22.H0_H0, R20.H1_H1 ;  /* 0x3000001416107230 */ /* 0x000fca0000000800 */
[----:B------:R-:W-:-:S04]  /*0650*/  PRMT R22, R16, 0x7610, R22 ;  /* 0x0000761010167816 */ /* 0x000fc80000000016 */
[----:B------:R-:W-:-:S05]  /*0660*/  PRMT R22, R22, 0x7610, R16 ;  /* 0x0000761016167816 */ /* 0x000fca0000000010 */
[----:B------:R-:W0:Y:S02]  /*0670*/  SHFL.BFLY PT, R20, R22, 0x1, 0x1f ;  /* 0x0c201f0016147f89 */ /* 0x000e2400000e0000 */
[----:B0-----:R-:W-:-:S07]  /*0680*/  PRMT R20, R20, 0x5410, R20 ;  /* 0x0000541014147816 */ /* 0x001fce0000000014 */
.L_x_31:
[----:B------:R-:W-:-:S05]  /*0690*/  HADD2 R22, R22.H0_H0, R20.H1_H1 ;  /* 0x3000001416167230 */ /* 0x000fca0000000800 */
[----:B------:R0:W-:Y:S02]  /*06a0*/  @!P2 STS.U16 [R12+-0x4], R22 ;  /* 0xfffffc160c00a388 */ /* 0x0001e40000000400 */
.L_x_2:
[----:B------:R-:W-:Y:S01]  /*06b0*/  ISETP.GE.AND P2, PT, R11, UR6, PT ;  /* 0x000000060b007c0c */ /* 0x000fe2000bf46270 */
[----:B------:R-:W-:Y:S05]  /*06c0*/  WARPSYNC.ALL ;  /* 0x0000000000007948 */ /* 0x000fea0003800000 */
[----:B------:R-:W-:Y:S06]  /*06d0*/  BAR.SYNC.DEFER_BLOCKING 0x0 ;  /* 0x0000000000007b1d */ /* 0x000fec0000010000 */
[----:B------:R-:W-:Y:S01]  /*06e0*/  BSSY.RECONVERGENT B0, `(.L_x_4) ;  /* 0x0000006000007945 */ /* 0x000fe20003800200 */
[----:B------:R-:W-:-:S03]  /*06f0*/  @P2 PRMT R16, RZ, 0x7610, R16 ;  /* 0x00007610ff102816 */ /* 0x000fc60000000010 */
[----:B------:R-:W-:Y:S05]  /*0700*/  @P2 BRA `(.L_x_5) ;  /* 0x00000000000c2947 */ /* 0x000fea0003800000 */
[----:B------:R-:W1:Y:S02]  /*0710*/  LDC.64 R16, c[0x0][0x380] ;  /* 0x0000e000ff107b82 */ /* 0x000e640000000a00 */
[----:B-1----:R-:W-:-:S06]  /*0720*/  IMAD.WIDE R16, R23, 0x2, R16 ;  /* 0x0000000217107825 */ /* 0x002fcc00078e0210 */
[----:B------:R1:W5:Y:S02]  /*0730*/  LDG.E.U16 R16, desc[UR8][R16.64] ;  /* 0x0000000810107981 */ /* 0x000364000c1e1500 */
.L_x_5:
[----:B------:R-:W-:Y:S05]  /*0740*/  BSYNC.RECONVERGENT B0 ;  /* 0x0000000000007941 */ /* 0x000fea0003800200 */
.L_x_4:
[----:B-1---5:R-:W-:Y:S02]  /*0750*/  PRMT R17, R16, 0x5410, R16 ;  /* 0x0000541010117816 */ /* 0x022fe40000000010 */
[----:B------:R-:W-:-:S04]  /*0760*/  ISETP.GE.U32.AND P2, PT, R5, R4, PT ;  /* 0x000000040500720c */ /* 0x000fc80003f46070 */
[----:B------:R-:W1:Y:S09]  /*0770*/  SHFL.BFLY PT, R17, R17, 0x10, 0x1f ;  /* 0x0e001f0011117f89 */ /* 0x000e7200000e0000 */
[----:B0-----:R-:W-:Y:S01]  /*0780*/  @P2 PRMT R22, RZ, 0x7610, R22 ;  /* 0x00007610ff162816 */ /* 0x001fe20000000016 */
[----:B-1----:R-:W-:-:S05]  /*0790*/  HADD2 R16, R16.H0_H0, R17.H0_H0 ;  /* 0x2000001110107230 */ /* 0x002fca0000000800 */
        /* <DEDUP_REMOVED lines=8> */
[----:B------:R-:W-:Y:S01]  /*0820*/  @!P1 STS.U16 [R8+UR4], R17 ;  /* 0x0000001108009988 */ /* 0x000fe20008000404 */
[----:B------:R-:W-:Y:S06]  /*0830*/  BAR.SYNC.DEFER_BLOCKING 0x0 ;  /* 0x0000000000007b1d */ /* 0x000fec0000010000 */
[----:B------:R-:W0:Y:S02]  /*0840*/  @!P2 LDS.U16 R16, [R10] ;  /* 0x000000000a10a984 */ /* 0x000e240000000400 */
[----:B0-----:R-:W-:Y:S01]  /*0850*/  @!P2 PRMT R22, R16, 0x7610, R22 ;  /* 0x000076101016a816 */ /* 0x001fe20000000016 */
        /* <DEDUP_REMOVED lines=23> */
.L_x_37:
[----:B------:R-:W-:-:S05]  /*09d0*/  HADD2 R22, R22.H0_H0, R20.H1_H1 ;  /* 0x3000001416167230 */ /* 0x000fca0000000800 */
[----:B------:R0:W-:Y:S02]  /*09e0*/  @!P4 STS.U16 [R12+-0x2], R22 ;  /* 0xfffffe160c00c388 */ /* 0x0001e40000000400 */
.L_x_6:
        /* <DEDUP_REMOVED lines=9> */
.L_x_9:
[----:B------:R-:W-:Y:S05]  /*0a80*/  BSYNC.RECONVERGENT B0 ;  /* 0x0000000000007941 */ /* 0x000fea0003800200 */
.L_x_8:
[----:B-1---5:R-:W-:Y:S02]  /*0a90*/  PRMT R17, R16, 0x5410, R16 ;  /* 0x0000541010117816 */ /* 0x022fe40000000010 */
[----:B0-----:R-:W-:-:S04]  /*0aa0*/  @P2 PRMT R22, RZ, 0x7610, R22 ;  /* 0x00007610ff162816 */ /* 0x001fc80000000016 */
        /* <DEDUP_REMOVED lines=37> */
.L_x_43:
[----:B------:R-:W-:-:S05]  /*0d00*/  HADD2 R22, R22.H0_H0, R20.H1_H1 ;  /* 0x3000001416167230 */ /* 0x000fca0000000800 */
[----:B------:R0:W-:Y:S02]  /*0d10*/  @!P4 STS.U16 [R12], R22 ;  /* 0x000000160c00c388 */ /* 0x0001e40000000400 */
.L_x_10:
        /* <DEDUP_REMOVED lines=9> */
.L_x_13:
[----:B------:R-:W-:Y:S05]  /*0db0*/  BSYNC.RECONVERGENT B0 ;  /* 0x0000000000007941 */ /* 0x000fea0003800200 */
.L_x_12:
        /* <DEDUP_REMOVED lines=39> */
.L_x_49:
[----:B------:R-:W-:-:S05]  /*1030*/  HADD2 R22, R22.H0_H0, R20.H1_H1 ;  /* 0x3000001416167230 */ /* 0x000fca0000000800 */
[----:B------:R0:W-:Y:S02]  /*1040*/  @!P0 STS.U16 [R12+0x2], R22 ;  /* 0x000002160c008388 */ /* 0x0001e40000000400 */
.L_x_14:
[----:B------:R-:W-:Y:S05]  /*1050*/  WARPSYNC.ALL ;  /* 0x0000000000007948 */ /* 0x000fea0003800000 */
[----:B------:R-:W-:Y:S01]  /*1060*/  IADD3 R14, PT, PT, R14, 0x4, RZ ;  /* 0x000000040e0e7810 */ /* 0x000fe20007ffe0ff */
[----:B------:R-:W-:Y:S01]  /*1070*/  BAR.SYNC.DEFER_BLOCKING 0x0 ;  /* 0x0000000000007b1d */ /* 0x000fe20000010000 */
[----:B0-----:R-:W-:Y:S01]  /*1080*/  VIADD R12, R12, 0x8 ;  /* 0x000000080c0c7836 */ /* 0x001fe20000000000 */
[C---:B------:R-:W-:Y:S01]  /*1090*/  LEA R11, R2.reuse, R11, 0x2 ;  /* 0x0000000b020b7211 */ /* 0x040fe200078e10ff */
[----:B------:R-:W-:Y:S01]  /*10a0*/  IMAD R23, R2, 0x4, R23 ;  /* 0x0000000402177824 */ /* 0x000fe200078e0217 */
[----:B------:R-:W-:Y:S01]  /*10b0*/  ISETP.NE.AND P0, PT, R14, RZ, PT ;  /* 0x000000ff0e00720c */ /* 0x000fe20003f05270 */
[C---:B------:R-:W-:Y:S01]  /*10c0*/  IMAD R25, R2.reuse, 0x4, R25 ;  /* 0x0000000402197824 */ /* 0x040fe200078e0219 */
[C---:B------:R-:W-:Y:S01]  /*10d0*/  LEA R13, R2.reuse, R13, 0x2 ;  /* 0x0000000d020d7211 */ /* 0x040fe200078e10ff */
[C---:B------:R-:W-:Y:S01]  /*10e0*/  IMAD R27, R2.reuse, 0x4, R27 ;  /* 0x00000004021b7824 */ /* 0x040fe200078e021b */
[C---:B------:R-:W-:Y:S01]  /*10f0*/  LEA R19, R2.reuse, R19, 0x2 ;  /* 0x0000001302137211 */ /* 0x040fe200078e10ff */
[C---:B------:R-:W-:Y:S01]  /*1100*/  IMAD R21, R2.reuse, 0x4, R21 ;  /* 0x0000000402157824 */ /* 0x040fe200078e0215 */
[----:B------:R-:W-:-:S07]  /*1110*/  LEA R15, R2, R15, 0x2 ;  /* 0x0000000f020f7211 */ /* 0x000fce00078e10ff */
[----:B------:R-:W-:Y:S05]  /*1120*/  @P0 BRA `(.L_x_16) ;  /* 0xfffffff000940947 */ /* 0x000fea000383ffff */
.L_x_1:
[----:B------:R-:W-:-:S13]  /*1130*/  ISETP.NE.AND P0, PT, R7, RZ, PT ;  /* 0x000000ff0700720c */ /* 0x000fda0003f05270 */
[----:B------:R-:W-:Y:S05]  /*1140*/  @!P0 BRA `(.L_x_0) ;  /* 0x0000000000f88947 */ /* 0x000fea0003800000 */
[----:B------:R-:W0:Y:S01]  /*1150*/  S2R R13, SR_CgaCtaId ;  /* 0x00000000000d7919 */ /* 0x000e220000008800 */
[----:B------:R-:W-:Y:S01]  /*1160*/  MOV R12, 0x400 ;  /* 0x00000400000c7802 */ /* 0x000fe20000000f00 */
[----:B------:R-:W1:Y:S01]  /*1170*/  LDCU UR5, c[0x0][0x394] ;  /* 0x00007280ff0577ac */ /* 0x000e620008000800 */
[-C--:B------:R-:W-:Y:S01]  /*1180*/  IADD3 R11, PT, PT, R4, R9.reuse, RZ ;  /* 0x00000009040b7210 */ /* 0x080fe20007ffe0ff */
[----:B------:R-:W-:Y:S01]  /*1190*/  IMAD R9, R2, R9, R5 ;  /* 0x0000000902097224 */ /* 0x000fe200078e0205 */
[----:B------:R-:W-:Y:S02]  /*11a0*/  IADD3 R7, PT, PT, -R7, RZ, RZ ;  /* 0x000000ff07077210 */ /* 0x000fe40007ffe1ff */
[----:B0-----:R-:W-:Y:S01]  /*11b0*/  LEA R12, R13, R12, 0x18 ;  /* 0x0000000c0d0c7211 */ /* 0x001fe200078ec0ff */
[----:B------:R-:W-:-:S04]  /*11c0*/  IMAD R13, R0, UR6, R9 ;  /* 0x00000006000d7c24 */ /* 0x000fc8000f8e0209 */
[----:B-1----:R-:W-:-:S07]  /*11d0*/  IMAD.U32 R11, R11, 0x2, R12 ;  /* 0x000000020b0b7824 */ /* 0x002fce00078e000c */
.L_x_19:
[----:B------:R-:W-:-:S13]  /*11e0*/  ISETP.GE.AND P0, PT, R9, UR5, PT ;  /* 0x0000000509007c0c */ /* 0x000fda000bf06270 */
[----:B------:R-:W0:Y:S01]  /*11f0*/  @!P0 LDC.64 R14, c[0x0][0x380] ;  /* 0x0000e000ff0e8b82 */ /* 0x000e220000000a00 */
[----:B------:R-:W-:Y:S01]  /*1200*/  @P0 PRMT R12, RZ, 0x7610, R12 ;  /* 0x00007610ff0c0816 */ /* 0x000fe2000000000c */
[----:B0-----:R-:W-:-:S05]  /*1210*/  @!P0 IMAD.WIDE R14, R13, 0x2, R14 ;  /* 0x000000020d0e8825 */ /* 0x001fca00078e020e */
[----:B------:R-:W2:Y:S01]  /*1220*/  @!P0 LDG.E.U16 R12, desc[UR8][R14.64] ;  /* 0x000000080e0c8981 */ /* 0x000ea2000c1e1500 */
[----:B------:R-:W-:Y:S01]  /*1230*/  ISETP.NE.AND P0, PT, R6, RZ, PT ;  /* 0x000000ff0600720c */ /* 0x000fe20003f05270 */
[----:B------:R-:W-:Y:S01]  /*1240*/  VIADD R7, R7, 0x1 ;  /* 0x0000000107077836 */ /* 0x000fe20000000000 */
[C---:B------:R-:W-:Y:S02]  /*1250*/  ISETP.GE.U32.AND P1, PT, R5.reuse, R4, PT ;  /* 0x000000040500720c */ /* 0x040fe40003f26070 */
[----:B------:R-:W-:Y:S02]  /*1260*/  ISETP.GT.U32.AND P2, PT, R5, 0x1f, PT ;  /* 0x0000001f0500780c */ /* 0x000fe40003f44070 */
[----:B--2---:R-:W-:-:S05]  /*1270*/  PRMT R14, R12, 0x5410, R12 ;  /* 0x000054100c0e7816 */ /* 0x004fca000000000c */
[----:B------:R-:W0:Y:S02]  /*1280*/  SHFL.BFLY PT, R17, R14, 0x10, 0x1f ;  /* 0x0e001f000e117f89 */ /* 0x000e2400000e0000 */
[----:B0-----:R-:W-:-:S05]  /*1290*/  HADD2 R17, R12.H0_H0, R17.H0_H0 ;  /* 0x200000110c117230 */ /* 0x001fca0000000800 */
[----:B------:R-:W0:Y:S02]  /*12a0*/  SHFL.BFLY PT, R12, R17, 0x8, 0x1f ;  /* 0x0d001f00110c7f89 */ /* 0x000e2400000e0000 */
[----:B0-----:R-:W-:-:S05]  /*12b0*/  HADD2 R12, R17.H0_H0, R12.H0_H0 ;  /* 0x2000000c110c7230 */ /* 0x001fca0000000800 */
[----:B------:R-:W0:Y:S02]  /*12c0*/  SHFL.BFLY PT, R19, R12, 0x4, 0x1f ;  /* 0x0c801f000c137f89 */ /* 0x000e2400000e0000 */
[----:B0-----:R-:W-:Y:S01]  /*12d0*/  HADD2 R19, R12.H0_H0, R19.H0_H0 ;  /* 0x200000130c137230 */ /* 0x001fe20000000800 */
[----:B------:R-:W-:-:S04]  /*12e0*/  @P1 PRMT R12, RZ, 0x7610, R12 ;  /* 0x00007610ff0c1816 */ /* 0x000fc8000000000c */
[----:B------:R-:W0:Y:S02]  /*12f0*/  SHFL.BFLY PT, R16, R19, 0x2, 0x1f ;  /* 0x0c401f0013107f89 */ /* 0x000e2400000e0000 */
[----:B0-----:R-:W-:-:S05]  /*1300*/  HADD2 R16, R19.H0_H0, R16.H0_H0 ;  /* 0x2000001013107230 */ /* 0x001fca0000000800 */
[----:B------:R-:W0:Y:S02]  /*1310*/  SHFL.BFLY PT, R15, R16, 0x1, 0x1f ;  /* 0x0c201f00100f7f89 */ /* 0x000e2400000e0000 */
[----:B0-----:R-:W-:-:S05]  /*1320*/  HADD2 R15, R16.H0_H0, R15.H0_H0 ;  /* 0x2000000f100f7230 */ /* 0x001fca0000000800 */
[----:B------:R-:W-:Y:S01]  /*1330*/  @!P0 STS.U16 [R8+UR4], R15 ;  /* 0x0000000f08008988 */ /* 0x000fe20008000404 */
[----:B------:R-:W-:Y:S01]  /*1340*/  BAR.SYNC.DEFER_BLOCKING 0x0 ;  /* 0x0000000000007b1d */ /* 0x000fe20000010000 */
[----:B------:R-:W-:-:S05]  /*1350*/  ISETP.NE.AND P0, PT, R7, RZ, PT ;  /* 0x000000ff0700720c */ /* 0x000fca0003f05270 */
        /* <DEDUP_REMOVED lines=15> */
[----:B------:R-:W-:-:S05]  /*1450*/  HADD2 R12, R15.H0_H0, R12.H0_H0 ;  /* 0x2000000c0f0c7230 */ /* 0x000fca0000000800 */
[----:B------:R-:W0:Y:S02]  /*1460*/  SHFL.BFLY PT, R16, R12, 0x2, 0x1f ;  /* 0x0c401f000c107f89 */ /* 0x000e2400000e0000 */
[----:B0-----:R-:W-:-:S05]  /*1470*/  PRMT R14, R14, 0x5410, R16 ;  /* 0x000054100e0e7816 */ /* 0x001fca0000000010 */
[----:B------:R-:W-:-:S05]  /*1480*/  HADD2 R14, R12.H0_H0, R14.H1_H1 ;  /* 0x3000000e0c0e7230 */ /* 0x000fca0000000800 */
[----:B------:R-:W0:Y:S02]  /*1490*/  SHFL.BFLY PT, R16, R14, 0x1, 0x1f ;  /* 0x0c201f000e107f89 */ /* 0x000e2400000e0000 */
[----:B0-----:R-:W-:-:S07]  /*14a0*/  PRMT R15, R15, 0x5410, R16 ;  /* 0x000054100f0f7816 */ /* 0x001fce0000000010 */
.L_x_55:
[----:B------:R-:W-:-:S05]  /*14b0*/  HADD2 R14, R14.H0_H0, R15.H1_H1 ;  /* 0x3000000f0e0e7230 */ /* 0x000fca0000000800 */
[----:B------:R0:W-:Y:S02]  /*14c0*/  @!P1 STS.U16 [R11], R14 ;  /* 0x0000000e0b009388 */ /* 0x0001e40000000400 */
.L_x_17:
[----:B------:R-:W-:Y:S05]  /*14d0*/  WARPSYNC.ALL ;  /* 0x0000000000007948 */ /* 0x000fea0003800000 */
[----:B------:R-:W-:Y:S01]  /*14e0*/  BAR.SYNC.DEFER_BLOCKING 0x0 ;  /* 0x0000000000007b1d */ /* 0x000fe20000010000 */
[----:B0-----:R-:W-:Y:S01]  /*14f0*/  IADD3 R11, PT, PT, R11, 0x2, RZ ;  /* 0x000000020b0b7810 */ /* 0x001fe20007ffe0ff */
[C---:B------:R-:W-:Y:S01]  /*1500*/  IMAD.IADD R13, R2.reuse, 0x1, R13 ;  /* 0x00000001020d7824 */ /* 0x040fe200078e020d */
[----:B------:R-:W-:-:S03]  /*1510*/  IADD3 R9, PT, PT, R2, R9, RZ ;  /* 0x0000000902097210 */ /* 0x000fc60007ffe0ff */
[----:B------:R-:W-:Y:S05]  /*1520*/  @P0 BRA `(.L_x_19) ;  /* 0xfffffffc002c0947 */ /* 0x000fea000383ffff */
.L_x_0:
[----:B0-----:R-:W-:-:S13]  /*1530*/  ISETP.NE.AND P0, PT, R5, RZ, PT ;  /* 0x000000ff0500720c */ /* 0x001fda0003f05270 */
[----:B------:R-:W-:Y:S05]  /*1540*/  @P0 EXIT ;  /* 0x000000000000094d */ /* 0x000fea0003800000 */
[----:B------:R-:W-:Y:S01]  /*1550*/  ISETP.GE.AND P0, PT, R3, 0x1, PT ;  /* 0x000000010300780c */ /* 0x000fe20003f06270 */
[----:B------:R-:W-:-:S12]  /*1560*/  IMAD.MOV.U32 R14, RZ, RZ, RZ ;  /* 0x000000ffff0e7224 */ /* 0x000fd800078e00ff */
[----:B------:R-:W-:Y:S05]  /*1570*/  @!P0 BRA `(.L_x_20) ;  /* 0x0000000800108947 */ /* 0x000fea0003800000 */
[C---:B------:R-:W-:Y:S01]  /*1580*/  ISETP.GE.U32.AND P0, PT, R3.reuse, 0x10, PT ;  /* 0x000000100300780c */ /* 0x040fe20003f06070 */
[----:B------:R-:W-:Y:S01]  /*1590*/  HFMA2 R14, -RZ, RZ, 0, 0 ;  /* 0x00000000ff0e7431 */ /* 0x000fe200000001ff */
[----:B------:R-:W-:Y:S01]  /*15a0*/  LOP3.LUT R18, R3, 0xf, RZ, 0xc0, !PT ;  /* 0x0000000f03127812 */ /* 0x000fe200078ec0ff */
[----:B------:R-:W-:-:S03]  /*15b0*/  IMAD.MOV.U32 R2, RZ, RZ, RZ ;  /* 0x000000ffff027224 */ /* 0x000fc600078e00ff */
[----:B------:R-:W-:-:S07]  /*15c0*/  ISETP.NE.AND P1, PT, R18, RZ, PT ;  /* 0x000000ff1200720c */ /* 0x000fce0003f25270 */
[----:B------:R-:W-:Y:S06]  /*15d0*/  @!P0 BRA `(.L_x_21) ;  /* 0x0000000000f08947 */ /* 0x000fec0003800000 */
[----:B------:R-:W0:Y:S01]  /*15e0*/  S2R R5, SR_CgaCtaId ;  /* 0x0000000000057919 */ /* 0x000e220000008800 */
[----:B------:R-:W-:Y:S01]  /*15f0*/  MOV R2, 0x400 ;  /* 0x0000040000027802 */ /* 0x000fe20000000f00 */
[----:B------:R-:W-:-:S03]  /*1600*/  IMAD.MOV.U32 R14, RZ, RZ, RZ ;  /* 0x000000ffff0e7224 */ /* 0x000fc600078e00ff */
[----:B0-----:R-:W-:Y:S02]  /*1610*/  LEA R5, R5, R2, 0x18 ;  /* 0x0000000205057211 */ /* 0x001fe400078ec0ff */
[----:B------:R-:W-:Y:S02]  /*1620*/  LOP3.LUT R2, R3, 0x7ffffff0, RZ, 0xc0, !PT ;  /* 0x7ffffff003027812 */ /* 0x000fe400078ec0ff */
[----:B------:R-:W-:Y:S02]  /*1630*/  LEA R5, R4, R5, 0x1 ;  /* 0x0000000504057211 */ /* 0x000fe400078e08ff */
[----:B------:R-:W-:-:S03]  /*1640*/  IADD3 R19, PT, PT, -R2, RZ, RZ ;  /* 0x000000ff02137210 */ /* 0x000fc60007ffe1ff */
[----:B------:R-:W-:-:S07]  /*1650*/  VIADD R5, R5, 0x10 ;  /* 0x0000001005057836 */ /* 0x000fce0000000000 */
.L_x_22:
[----:B------:R-:W0:Y:S01]  /*1660*/  LDS.U16 R13, [R5+-0x10] ;  /* 0xfffff000050d7984 */ /* 0x000e220000000400 */
[----:B------:R-:W-:-:S03]  /*1670*/  IADD3 R19, PT, PT, R19, 0x10, RZ ;  /* 0x0000001013137810 */ /* 0x000fc60007ffe0ff */
[----:B------:R-:W1:Y:S01]  /*1680*/  LDS.U16 R16, [R5+-0xe] ;  /* 0xfffff20005107984 */ /* 0x000e620000000400 */
[----:B------:R-:W-:-:S03]  /*1690*/  ISETP.NE.AND P0, PT, R19, RZ, PT ;  /* 0x000000ff1300720c */ /* 0x000fc60003f05270 */
[----:B------:R-:W2:Y:S04]  /*16a0*/  LDS.U16 R17, [R5+-0xc] ;  /* 0xfffff40005117984 */ /* 0x000ea80000000400 */
[----:B------:R-:W3:Y:S04]  /*16b0*/  LDS.U16 R20, [R5+-0xa] ;  /* 0xfffff60005147984 */ /* 0x000ee80000000400 */
[----:B------:R-:W4:Y:S04]  /*16c0*/  LDS.U16 R12, [R5+-0x8] ;  /* 0xfffff800050c7984 */ /* 0x000f280000000400 */
[----:B------:R-:W5:Y:S04]  /*16d0*/  LDS.U16 R6, [R5+-0x6] ;  /* 0xfffffa0005067984 */ /* 0x000f680000000400 */
[----:B------:R-:W5:Y:S04]  /*16e0*/  LDS.U16 R7, [R5+-0x4] ;  /* 0xfffffc0005077984 */ /* 0x000f680000000400 */
[----:B------:R-:W5:Y:S04]  /*16f0*/  LDS.U16 R8, [R5+-0x2] ;  /* 0xfffffe0005087984 */ /* 0x000f680000000400 */
[----:B------:R-:W5:Y:S04]  /*1700*/  LDS.U16 R9, [R5] ;  /* 0x0000000005097984 */ /* 0x000f680000000400 */
[----:B------:R-:W5:Y:S04]  /*1710*/  LDS.U16 R10, [R5+0x2] ;  /* 0x00000200050a7984 */ /* 0x000f680000000400 */
[----:B------:R-:W5:Y:S01]  /*1720*/  LDS.U16 R11, [R5+0x4] ;  /* 0x00000400050b7984 */ /* 0x000f620000000400 */
[----:B0-----:R-:W-:-:S03]  /*1730*/  HADD2.F32 R15, -RZ, R13.H0_H0 ;  /* 0x2000000dff0f7230 */ /* 0x001fc60000004100 */
[----:B------:R-:W0:Y:S01]  /*1740*/  LDS.U16 R13, [R5+0x6] ;  /* 0x00000600050d7984 */ /* 0x000e220000000400 */
[----:B-1----:R-:W-:Y:S02]  /*1750*/  HADD2.F32 R16, -RZ, R16.H0_H0 ;  /* 0x20000010ff107230 */ /* 0x002fe40000004100 */
[----:B------:R-:W-:Y:S02]  /*1760*/  FADD R15, R15, R14 ;  /* 0x0000000e0f0f7221 */ /* 0x000fe40000000000 */
[----:B------:R-:W1:Y:S01]  /*1770*/  LDS.U16 R14, [R5+0x8] ;  /* 0x00000800050e7984 */ /* 0x000e620000000400 */
[----:B--2---:R-:W-:Y:S02]  /*1780*/  HADD2.F32 R17, -RZ, R17.H0_H0 ;  /* 0x20000011ff117230 */ /* 0x004fe40000004100 */
[----:B------:R-:W-:Y:S02]  /*1790*/  FADD R16, R15, R16 ;  /* 0x000000100f107221 */ /* 0x000fe40000000000 */
[----:B------:R-:W2:Y:S01]  /*17a0*/  LDS.U16 R15, [R5+0xa] ;  /* 0x00000a00050f7984 */ /* 0x000ea20000000400 */
[----:B---3--:R-:W-:-:S02]  /*17b0*/  HADD2.F32 R20, -RZ, R20.H0_H0 ;  /* 0x20000014ff147230 */ /* 0x008fc40000004100 */
[----:B------:R-:W-:Y:S02]  /*17c0*/  FADD R17, R16, R17 ;  /* 0x0000001110117221 */ /* 0x000fe40000000000 */
[----:B------:R-:W3:Y:S01]  /*17d0*/  LDS.U16 R16, [R5+0xc] ;  /* 0x00000c0005107984 */ /* 0x000ee20000000400 */
[----:B----4-:R-:W-:Y:S02]  /*17e0*/  HADD2.F32 R22, -RZ, R12.H0_H0 ;  /* 0x2000000cff167230 */ /* 0x010fe40000004100 */
[----:B------:R-:W-:Y:S01]  /*17f0*/  FADD R17, R17, R20 ;  /* 0x0000001411117221 */ /* 0x000fe20000000000 */
[----:B------:R4:W3:Y:S01]  /*1800*/  LDS.U16 R12, [R5+0xe] ;  /* 0x00000e00050c7984 */ /* 0x0008e20000000400 */
[----:B-----5:R-:W-:Y:S02]  /*1810*/  HADD2.F32 R6, -RZ, R6.H0_H0 ;  /* 0x20000006ff067230 */ /* 0x020fe40000004100 */
[----:B------:R-:W-:Y:S01]  /*1820*/  FADD R17, R17, R22 ;  /* 0x0000001611117221 */ /* 0x000fe20000000000 */
[----:B------:R-:W-:-:S03]  /*1830*/  HADD2.F32 R7, -RZ, R7.H0_H0 ;  /* 0x20000007ff077230 */ /* 0x000fc60000004100 */
[----:B------:R-:W-:Y:S01]  /*1840*/  FADD R6, R17, R6 ;  /* 0x0000000611067221 */ /* 0x000fe20000000000 */
[----:B------:R-:W-:-:S03]  /*1850*/  HADD2.F32 R17, -RZ, R8.H0_H0 ;  /* 0x20000008ff117230 */ /* 0x000fc60000004100 */
[----:B------:R-:W-:Y:S01]  /*1860*/  FADD R6, R6, R7 ;  /* 0x0000000706067221 */ /* 0x000fe20000000000 */
[----:B----4-:R-:W-:Y:S02]  /*1870*/  VIADD R5, R5, 0x20 ;  /* 0x0000002005057836 */ /* 0x010fe40000000000 */
[----:B------:R-:W-:Y:S02]  /*1880*/  HADD2.F32 R9, -RZ, R9.H0_H0 ;  /* 0x20000009ff097230 */ /* 0x000fe40000004100 */
[----:B------:R-:W-:Y:S01]  /*1890*/  FADD R6, R6, R17 ;  /* 0x0000001106067221 */ /* 0x000fe20000000000 */
[----:B------:R-:W-:-:S03]  /*18a0*/  HADD2.F32 R7, -RZ, R10.H0_H0 ;  /* 0x2000000aff077230 */ /* 0x000fc60000004100 */
[----:B------:R-:W-:Y:S01]  /*18b0*/  FADD R6, R6, R9 ;  /* 0x0000000906067221 */ /* 0x000fe20000000000 */
[----:B------:R-:W-:-:S03]  /*18c0*/  HADD2.F32 R11, -RZ, R11.H0_H0 ;  /* 0x2000000bff0b7230 */ /* 0x000fc60000004100 */
[----:B------:R-:W-:Y:S01]  /*18d0*/  FADD R6, R6, R7 ;  /* 0x0000000706067221 */ /* 0x000fe20000000000 */
[----:B0-----:R-:W-:-:S03]  /*18e0*/  HADD2.F32 R13, -RZ, R13.H0_H0 ;  /* 0x2000000dff0d7230 */ /* 0x001fc60000004100 */
[----:B------:R-:W-:Y:S01]  /*18f0*/  FADD R6, R6, R11 ;  /* 0x0000000b06067221 */ /* 0x000fe20000000000 */
[----:B-1----:R-:W-:-:S03]  /*1900*/  HADD2.F32 R7, -RZ, R14.H0_H0 ;  /* 0x2000000eff077230 */ /* 0x002fc60000004100 */
[----:B------:R-:W-:Y:S01]  /*1910*/  FADD R6, R6, R13 ;  /* 0x0000000d06067221 */ /* 0x000fe20000000000 */
[----:B--2---:R-:W-:-:S03]  /*1920*/  HADD2.F32 R15, -RZ, R15.H0_H0 ;  /* 0x2000000fff0f7230 */ /* 0x004fc60000004100 */
[----:B------:R-:W-:Y:S01]  /*1930*/  FADD R6, R6, R7 ;  /* 0x0000000706067221 */ /* 0x000fe20000000000 */
[----:B---3--:R-:W-:-:S03]  /*1940*/  HADD2.F32 R7, -RZ, R16.H0_H0 ;  /* 0x20000010ff077230 */ /* 0x008fc60000004100 */
[----:B------:R-:W-:Y:S01]  /*1950*/  FADD R6, R6, R15 ;  /* 0x0000000f06067221 */ /* 0x000fe20000000000 */
[----:B------:R-:W-:-:S03]  /*1960*/  HADD2.F32 R9, -RZ, R12.H0_H0 ;  /* 0x2000000cff097230 */ /* 0x000fc60000004100 */
[----:B------:R-:W-:-:S04]  /*1970*/  FADD R6, R6, R7 ;  /* 0x0000000706067221 */ /* 0x000fc80000000000 */
[----:B------:R-:W-:Y:S01]  /*1980*/  FADD R14, R6, R9 ;  /* 0x00000009060e7221 */ /* 0x000fe20000000000 */
[----:B------:R-:W-:Y:S06]  /*1990*/  @P0 BRA `(.L_x_22) ;  /* 0xfffffffc00300947 */ /* 0x000fec000383ffff */
.L_x_21:
[----:B------:R-:W-:Y:S05]  /*19a0*/  @!P1 BRA `(.L_x_20) ;  /* 0x0000000400049947 */ /* 0x000fea0003800000 */
[----:B------:R-:W0:Y:S01]  /*19b0*/  S2R R6, SR_CgaCtaId ;  /* 0x0000000000067919 */ /* 0x000e220000008800 */
[----:B------:R-:W-:Y:S02]  /*19c0*/  ISETP.GE.U32.AND P0, PT, R18, 0x8, PT ;  /* 0x000000081200780c */ /* 0x000fe40003f06070 */
[----:B------:R-:W-:Y:S02]  /*19d0*/  MOV R5, 0x400 ;  /* 0x0000040000057802 */ /* 0x000fe40000000f00 */
[----:B------:R-:W-:Y:S02]  /*19e0*/  SHF.L.U32 R4, R4, 0x1, RZ ;  /* 0x0000000104047819 */ /* 0x000fe400000006ff */
[----:B------:R-:W-:-:S04]  /*19f0*/  LOP3.LUT R16, R3, 0x7, RZ, 0xc0, !PT ;  /* 0x0000000703107812 */ /* 0x000fc800078ec0ff */
[----:B------:R-:W-:Y:S02]  /*1a00*/  ISETP.NE.AND P1, PT, R16, RZ, PT ;  /* 0x000000ff1000720c */ /* 0x000fe40003f25270 */
[----:B0-----:R-:W-:-:S05]  /*1a10*/  LEA R5, R6, R5, 0x18 ;  /* 0x0000000506057211 */ /* 0x001fca00078ec0ff */
[----:B------:R-:W-:Y:S01]  /*1a20*/  IMAD.IADD R7, R5, 0x1, R4 ;  /* 0x0000000105077824 */ /* 0x000fe200078e0204 */
[----:B------:R-:W-:Y:S06]  /*1a30*/  @!P0 BRA `(.L_x_23) ;  /* 0x0000000000688947 */ /* 0x000fec0003800000 */
[C---:B------:R-:W-:Y:S01]  /*1a40*/  LEA R6, R2.reuse, R7, 0x1 ;  /* 0x0000000702067211 */ /* 0x040fe200078e08ff */
[----:B------:R-:W-:-:S04]  /*1a50*/  VIADD R2, R2, 0x8 ;  /* 0x0000000802027836 */ /* 0x000fc80000000000 */
[----:B------:R-:W0:Y:S04]  /*1a60*/  LDS.U16 R8, [R6] ;  /* 0x0000000006087984 */ /* 0x000e280000000400 */
[----:B------:R-:W1:Y:S04]  /*1a70*/  LDS.U16 R10, [R6+0x2] ;  /* 0x00000200060a7984 */ /* 0x000e680000000400 */
[----:B------:R-:W2:Y:S04]  /*1a80*/  LDS.U16 R11, [R6+0x4] ;  /* 0x00000400060b7984 */ /* 0x000ea80000000400 */
[----:B------:R-:W3:Y:S04]  /*1a90*/  LDS.U16 R12, [R6+0x6] ;  /* 0x00000600060c7984 */ /* 0x000ee80000000400 */
[----:B------:R-:W4:Y:S04]  /*1aa0*/  LDS.U16 R13, [R6+0x8] ;  /* 0x00000800060d7984 */ /* 0x000f280000000400 */
[----:B------:R-:W5:Y:S04]  /*1ab0*/  LDS.U16 R15, [R6+0xa] ;  /* 0x00000a00060f7984 */ /* 0x000f680000000400 */
[----:B------:R-:W5:Y:S04]  /*1ac0*/  LDS.U16 R17, [R6+0xc] ;  /* 0x00000c0006117984 */ /* 0x000f680000000400 */
[----:B------:R-:W5:Y:S01]  /*1ad0*/  LDS.U16 R18, [R6+0xe] ;  /* 0x00000e0006127984 */ /* 0x000f620000000400 */
[----:B0-----:R-:W-:-:S02]  /*1ae0*/  HADD2.F32 R9, -RZ, R8.H0_H0 ;  /* 0x20000008ff097230 */ /* 0x001fc40000004100 */
[----:B-1----:R-:W-:-:S03]  /*1af0*/  HADD2.F32 R10, -RZ, R10.H0_H0 ;  /* 0x2000000aff0a7230 */ /* 0x002fc60000004100 */
[----:B------:R-:W-:Y:S01]  /*1b00*/  FADD R9, R14, R9 ;  /* 0x000000090e097221 */ /* 0x000fe20000000000 */
[----:B--2---:R-:W-:-:S03]  /*1b10*/  HADD2.F32 R8, -RZ, R11.H0_H0 ;  /* 0x2000000bff087230 */ /* 0x004fc60000004100 */
[----:B------:R-:W-:Y:S01]  /*1b20*/  FADD R9, R9, R10 ;  /* 0x0000000a09097221 */ /* 0x000fe20000000000 */
[----:B---3--:R-:W-:-:S03]  /*1b30*/  HADD2.F32 R11, -RZ, R12.H0_H0 ;  /* 0x2000000cff0b7230 */ /* 0x008fc60000004100 */
[----:B------:R-:W-:Y:S01]  /*1b40*/  FADD R8, R9, R8 ;  /* 0x0000000809087221 */ /* 0x000fe20000000000 */
[----:B----4-:R-:W-:-:S03]  /*1b50*/  HADD2.F32 R13, -RZ, R13.H0_H0 ;  /* 0x2000000dff0d7230 */ /* 0x010fc60000004100 */
[----:B------:R-:W-:Y:S01]  /*1b60*/  FADD R8, R8, R11 ;  /* 0x0000000b08087221 */ /* 0x000fe20000000000 */
[----:B-----5:R-:W-:-:S03]  /*1b70*/  HADD2.F32 R15, -RZ, R15.H0_H0 ;  /* 0x2000000fff0f7230 */ /* 0x020fc60000004100 */
[----:B------:R-:W-:Y:S01]  /*1b80*/  FADD R8, R8, R13 ;  /* 0x0000000d08087221 */ /* 0x000fe20000000000 */
[----:B------:R-:W-:-:S03]  /*1b90*/  HADD2.F32 R17, -RZ, R17.H0_H0 ;  /* 0x20000011ff117230 */ /* 0x000fc60000004100 */
[----:B------:R-:W-:Y:S01]  /*1ba0*/  FADD R8, R8, R15 ;  /* 0x0000000f08087221 */ /* 0x000fe20000000000 */
[----:B------:R-:W-:-:S03]  /*1bb0*/  HADD2.F32 R9, -RZ, R18.H0_H0 ;  /* 0x20000012ff097230 */ /* 0x000fc60000004100 */
[----:B------:R-:W-:-:S04]  /*1bc0*/  FADD R8, R8, R17 ;  /* 0x0000001108087221 */ /* 0x000fc80000000000 */
[----:B------:R-:W-:-:S07]  /*1bd0*/  FADD R14, R8, R9 ;  /* 0x00000009080e7221 */ /* 0x000fce0000000000 */
.L_x_23:
[----:B------:R-:W-:Y:S05]  /*1be0*/  @!P1 BRA `(.L_x_20) ;  /* 0x0000000000749947 */ /* 0x000fea0003800000 */
[----:B------:R-:W-:Y:S02]  /*1bf0*/  ISETP.GE.U32.AND P0, PT, R16, 0x4, PT ;  /* 0x000000041000780c */ /* 0x000fe40003f06070 */
[----:B------:R-:W-:-:S04]  /*1c00*/  LOP3.LUT R3, R3, 0x3, RZ, 0xc0, !PT ;  /* 0x0000000303037812 */ /* 0x000fc800078ec0ff */
[----:B------:R-:W-:-:S07]  /*1c10*/  ISETP.NE.AND P1, PT, R3, RZ, PT ;  /* 0x000000ff0300720c */ /* 0x000fce0003f25270 */
[----:B------:R-:W-:Y:S06]  /*1c20*/  @!P0 BRA `(.L_x_24) ;  /* 0x0000000000388947 */ /* 0x000fec0003800000 */
[C---:B------:R-:W-:Y:S01]  /*1c30*/  LEA R7, R2.reuse, R7, 0x1 ;  /* 0x0000000702077211 */ /* 0x040fe200078e08ff */
[----:B------:R-:W-:-:S04]  /*1c40*/  VIADD R2, R2, 0x4 ;  /* 0x0000000402027836 */ /* 0x000fc80000000000 */
[----:B------:R-:W0:Y:S04]  /*1c50*/  LDS.U16 R6, [R7] ;  /* 0x0000000007067984 */ /* 0x000e280000000400 */
[----:B------:R-:W1:Y:S04]  /*1c60*/  LDS.U16 R8, [R7+0x2] ;  /* 0x0000020007087984 */ /* 0x000e680000000400 */
[----:B------:R-:W2:Y:S04]  /*1c70*/  LDS.U16 R10, [R7+0x4] ;  /* 0x00000400070a7984 */ /* 0x000ea80000000400 */
[----:B------:R-:W3:Y:S01]  /*1c80*/  LDS.U16 R12, [R7+0x6] ;  /* 0x00000600070c7984 */ /* 0x000ee20000000400 */
[----:B0-----:R-:W-:-:S02]  /*1c90*/  HADD2.F32 R9, -RZ, R6.H0_H0 ;  /* 0x20000006ff097230 */ /* 0x001fc40000004100 */
[----:B-1----:R-:W-:-:S03]  /*1ca0*/  HADD2.F32 R8, -RZ, R8.H0_H0 ;  /* 0x20000008ff087230 */ /* 0x002fc60000004100 */
[----:B------:R-:W-:Y:S01]  /*1cb0*/  FADD R9, R14, R9 ;  /* 0x000000090e097221 */ /* 0x000fe20000000000 */
[----:B--2---:R-:W-:-:S03]  /*1cc0*/  HADD2.F32 R11, -RZ, R10.H0_H0 ;  /* 0x2000000aff0b7230 */ /* 0x004fc60000004100 */
[----:B------:R-:W-:Y:S01]  /*1cd0*/  FADD R8, R9, R8 ;  /* 0x0000000809087221 */ /* 0x000fe20000000000 */
[----:B---3--:R-:W-:-:S03]  /*1ce0*/  HADD2.F32 R9, -RZ, R12.H0_H0 ;  /* 0x2000000cff097230 */ /* 0x008fc60000004100 */
[----:B------:R-:W-:-:S04]  /*1cf0*/  FADD R8, R8, R11 ;  /* 0x0000000b08087221 */ /* 0x000fc80000000000 */
[----:B------:R-:W-:-:S07]  /*1d00*/  FADD R14, R8, R9 ;  /* 0x00000009080e7221 */ /* 0x000fce0000000000 */
.L_x_24:
[----:B------:R-:W-:Y:S05]  /*1d10*/  @!P1 BRA `(.L_x_20) ;  /* 0x0000000000289947 */ /* 0x000fea0003800000 */
[----:B------:R-:W-:Y:S01]  /*1d20*/  LEA R2, R2, R4, 0x1 ;  /* 0x0000000402027211 */ /* 0x000fe200078e08ff */
[----:B------:R-:W-:-:S03]  /*1d30*/  IMAD.MOV R3, RZ, RZ, -R3 ;  /* 0x000000ffff037224 */ /* 0x000fc600078e0a03 */
[----:B------:R-:W-:-:S07]  /*1d40*/  IADD3 R2, PT, PT, R5, R2, RZ ;  /* 0x0000000205027210 */ /* 0x000fce0007ffe0ff */
.L_x_25:
[----:B------:R0:W1:Y:S01]  /*1d50*/  LDS.U16 R4, [R2] ;  /* 0x0000000002047984 */ /* 0x0000620000000400 */
[----:B------:R-:W-:-:S05]  /*1d60*/  VIADD R3, R3, 0x1 ;  /* 0x0000000103037836 */ /* 0x000fca0000000000 */
[----:B------:R-:W-:Y:S02]  /*1d70*/  ISETP.NE.AND P0, PT, R3, RZ, PT ;  /* 0x000000ff0300720c */ /* 0x000fe40003f05270 */
[----:B0-----:R-:W-:Y:S01]  /*1d80*/  IADD3 R2, PT, PT, R2, 0x2, RZ ;  /* 0x0000000202027810 */ /* 0x001fe20007ffe0ff */
[----:B-1----:R-:W-:-:S05]  /*1d90*/  HADD2.F32 R5, -RZ, R4.H0_H0 ;  /* 0x20000004ff057230 */ /* 0x002fca0000004100 */
[----:B------:R-:W-:-:S05]  /*1da0*/  FADD R14, R5, R14 ;  /* 0x0000000e050e7221 */ /* 0x000fca0000000000 */
[----:B------:R-:W-:Y:S05]  /*1db0*/  @P0 BRA `(.L_x_25) ;  /* 0xfffffffc00e40947 */ /* 0x000fea000383ffff */
.L_x_20:
[----:B------:R-:W0:Y:S01]  /*1dc0*/  LDC.64 R2, c[0x0][0x388] ;  /* 0x0000e200ff027b82 */ /* 0x000e220000000a00 */
[----:B------:R-:W-:Y:S01]  /*1dd0*/  F2FP.F16.F32.PACK_AB R14, RZ, R14 ;  /* 0x0000000eff0e723e */ /* 0x000fe200000000ff */
[----:B0-----:R-:W-:-:S05]  /*1de0*/  IMAD.WIDE.U32 R2, R0, 0x2, R2 ;  /* 0x0000000200027825 */ /* 0x001fca00078e0002 */
[----:B------:R-:W-:Y:S01]  /*1df0*/  STG.E.U16 desc[UR8][R2.64], R14 ;  /* 0x0000000e02007986 */ /* 0x000fe2000c101508 */
[----:B------:R-:W-:Y:S05]  /*1e00*/  EXIT ;  /* 0x000000000000794d */ /* 0x000fea0003800000 */
.L_x_3:
[----:B------:R-:W-:Y:S01]  /*1e10*/  IMAD.MOV.U32 R18, RZ, RZ, 0x10 ;  /* 0x00000010ff127424 */ /* 0x000fe200078e00ff */
[----:B------:R-:W-:Y:S01]  /*1e20*/  MOV R17, 0x1f ;  /* 0x0000001f00117802 */ /* 0x000fe20000000f00 */
[----:B------:R-:W-:-:S07]  /*1e30*/  IMAD.MOV.U32 R16, RZ, RZ, -0x1 ;  /* 0xffffffffff107424 */ /* 0x000fce00078e00ff */
[----:B------:R-:W-:Y:S05]  /*1e40*/  WARPSYNC.COLLECTIVE R16, `(.L_x_26) ;  /* 0x0000000010087348 */ /* 0x000fea0003c00000 */
[----:B------:R0:W1:Y:S02]  /*1e50*/  SHFL.BFLY P3, R20, R29, R18, R17 ;  /* 0x0c0000121d147389 */ /* 0x0000640000060011 */
[----:B01----:R-:W-:Y:S05]  /*1e60*/  ENDCOLLECTIVE ;  /* 0x000000000000791b */ /* 0x003fea0003800000 */
.L_x_26:
[----:B------:R-:W-:Y:S01]  /*1e70*/  IMAD.MOV.U32 R18, RZ, RZ, 0x8 ;  /* 0x00000008ff127424 */ /* 0x000fe200078e00ff */
[----:B------:R-:W-:-:S05]  /*1e80*/  PRMT R22, R22, 0x5410, R20 ;  /* 0x0000541016167816 */ /* 0x000fca0000000014 */
[----:B------:R-:W-:-:S05]  /*1e90*/  HADD2 R22, R22.H0_H0, R22.H1_H1 ;  /* 0x3000001616167230 */ /* 0x000fca0000000800 */
[----:B------:R-:W-:-:S07]  /*1ea0*/  MOV R29, R22 ;  /* 0x00000016001d7202 */ /* 0x000fce0000000f00 */
[----:B------:R-:W-:Y:S05]  /*1eb0*/  WARPSYNC.COLLECTIVE R16, `(.L_x_27) ;  /* 0x0000000010087348 */ /* 0x000fea0003c00000 */
[----:B------:R0:W1:Y:S02]  /*1ec0*/  SHFL.BFLY P3, R20, R29, R18, R17 ;  /* 0x0c0000121d147389 */ /* 0x0000640000060011 */
[----:B01----:R-:W-:Y:S05]  /*1ed0*/  ENDCOLLECTIVE ;  /* 0x000000000000791b */ /* 0x003fea0003800000 */
.L_x_27:
[----:B------:R-:W-:Y:S01]  /*1ee0*/  IMAD.MOV.U32 R18, RZ, RZ, 0x4 ;  /* 0x00000004ff127424 */ /* 0x000fe200078e00ff */
[----:B------:R-:W-:-:S05]  /*1ef0*/  PRMT R20, R20, 0x5410, R20 ;  /* 0x0000541014147816 */ /* 0x000fca0000000014 */
[----:B------:R-:W-:-:S05]  /*1f00*/  HADD2 R22, R22.H0_H0, R20.H1_H1 ;  /* 0x3000001416167230 */ /* 0x000fca0000000800 */
[----:B------:R-:W-:-:S07]  /*1f10*/  MOV R29, R22 ;  /* 0x00000016001d7202 */ /* 0x000fce0000000f00 */
[----:B------:R-:W-:Y:S05]  /*1f20*/  WARPSYNC.COLLECTIVE R16, `(.L_x_28) ;  /* 0x0000000010087348 */ /* 0x000fea0003c00000 */
[----:B------:R0:W1:Y:S02]  /*1f30*/  SHFL.BFLY P3, R20, R29, R18, R17 ;  /* 0x0c0000121d147389 */ /* 0x0000640000060011 */
[----:B01----:R-:W-:Y:S05]  /*1f40*/  ENDCOLLECTIVE ;  /* 0x000000000000791b */ /* 0x003fea0003800000 */
.L_x_28:
[----:B------:R-:W-:Y:S01]  /*1f50*/  IMAD.MOV.U32 R18, RZ, RZ, 0x2 ;  /* 0x00000002ff127424 */ /* 0x000fe200078e00ff */
[----:B------:R-:W-:-:S05]  /*1f60*/  PRMT R20, R20, 0x5410, R20 ;  /* 0x0000541014147816 */ /* 0x000fca0000000014 */
[----:B------:R-:W-:-:S05]  /*1f70*/  HADD2 R22, R22.H0_H0, R20.H1_H1 ;  /* 0x3000001416167230 */ /* 0x000fca0000000800 */
[----:B------:R-:W-:-:S07]  /*1f80*/  MOV R29, R22 ;  /* 0x00000016001d7202 */ /* 0x000fce0000000f00 */
[----:B------:R-:W-:Y:S05]  /*1f90*/  WARPSYNC.COLLECTIVE R16, `(.L_x_29) ;  /* 0x0000000010087348 */ /* 0x000fea0003c00000 */
[----:B------:R0:W1:Y:S02]  /*1fa0*/  SHFL.BFLY P3, R20, R29, R18, R17 ;  /* 0x0c0000121d147389 */ /* 0x0000640000060011 */
[----:B01----:R-:W-:Y:S05]  /*1fb0*/  ENDCOLLECTIVE ;  /* 0x000000000000791b */ /* 0x003fea0003800000 */
.L_x_29:
[----:B------:R-:W-:Y:S01]  /*1fc0*/  IMAD.MOV.U32 R18, RZ, RZ, 0x1 ;  /* 0x00000001ff127424 */ /* 0x000fe200078e00ff */
[----:B------:R-:W-:-:S05]  /*1fd0*/  PRMT R20, R20, 0x5410, R20 ;  /* 0x0000541014147816 */ /* 0x000fca0000000014 */
[----:B------:R-:W-:-:S05]  /*1fe0*/  HADD2 R22, R22.H0_H0, R20.H1_H1 ;  /* 0x3000001416167230 */ /* 0x000fca0000000800 */
[----:B------:R-:W-:-:S07]  /*1ff0*/  MOV R29, R22 ;  /* 0x00000016001d7202 */ /* 0x000fce0000000f00 */
[----:B------:R-:W-:Y:S05]  /*2000*/  WARPSYNC.COLLECTIVE R16, `(.L_x_30) ;  /* 0x0000000010087348 */ /* 0x000fea0003c00000 */
[----:B------:R0:W1:Y:S02]  /*2010*/  SHFL.BFLY P3, R20, R29, R18, R17 ;  /* 0x0c0000121d147389 */ /* 0x0000640000060011 */
[----:B01----:R-:W-:Y:S05]  /*2020*/  ENDCOLLECTIVE ;  /* 0x000000000000791b */ /* 0x003fea0003800000 */
.L_x_30:
[----:B------:R-:W-:Y:S01]  /*2030*/  PRMT R20, R20, 0x5410, R20 ;  /* 0x0000541014147816 */ /* 0x000fe20000000014 */
[----:B------:R-:W-:Y:S06]  /*2040*/  BRA `(.L_x_31) ;  /* 0xffffffe400907947 */ /* 0x000fec000383ffff */
.L_x_7:
[----:B------:R-:W-:Y:S02]  /*2050*/  HFMA2 R18, -RZ, RZ, 0, 9.5367431640625e-07 ;  /* 0x00000010ff127431 */ /* 0x000fe400000001ff */
[----:B------:R-:W-:Y:S01]  /*2060*/  IMAD.MOV.U32 R17, RZ, RZ, 0x1f ;  /* 0x0000001fff117424 */ /* 0x000fe200078e00ff */
[----:B------:R-:W-:-:S07]  /*2070*/  MOV R16, 0xffffffff ;  /* 0xffffffff00107802 */ /* 0x000fce0000000f00 */
[----:B------:R-:W-:Y:S05]  /*2080*/  WARPSYNC.COLLECTIVE R16, `(.L_x_32) ;  /* 0x0000000010087348 */ /* 0x000fea0003c00000 */
[----:B------:R0:W1:Y:S02]  /*2090*/  SHFL.BFLY P3, R20, R29, R18, R17 ;  /* 0x0c0000121d147389 */ /* 0x0000640000060011 */
[----:B01----:R-:W-:Y:S05]  /*20a0*/  ENDCOLLECTIVE ;  /* 0x000000000000791b */ /* 0x003fea0003800000 */
.L_x_32:
[----:B------:R-:W-:Y:S01]  /*20b0*/  HFMA2 R18, -RZ, RZ, 0, 4.76837158203125e-07 ;  /* 0x00000008ff127431 */ /* 0x000fe200000001ff */
[----:B------:R-:W-:-:S05]  /*20c0*/  PRMT R22, R22, 0x5410, R20 ;  /* 0x0000541016167816 */ /* 0x000fca0000000014 */
[----:B------:R-:W-:-:S05]  /*20d0*/  HADD2 R22, R22.H0_H0, R22.H1_H1 ;  /* 0x3000001616167230 */ /* 0x000fca0000000800 */
[----:B------:R-:W-:-:S07]  /*20e0*/  IMAD.MOV.U32 R29, RZ, RZ, R22 ;  /* 0x000000ffff1d7224 */ /* 0x000fce00078e0016 */
[----:B------:R-:W-:Y:S05]  /*20f0*/  WARPSYNC.COLLECTIVE R16, `(.L_x_33) ;  /* 0x0000000010087348 */ /* 0x000fea0003c00000 */
[----:B------:R0:W1:Y:S02]  /*2100*/  SHFL.BFLY P3, R20, R29, R18, R17 ;  /* 0x0c0000121d147389 */ /* 0x0000640000060011 */
[----:B01----:R-:W-:Y:S05]  /*2110*/  ENDCOLLECTIVE ;  /* 0x000000000000791b */ /* 0x003fea0003800000 */
.L_x_33:
[----:B------:R-:W-:Y:S02]  /*2120*/  MOV R18, 0x4 ;  /* 0x0000000400127802 */ /* 0x000fe40000000f00 */
[----:B------:R-:W-:-:S05]  /*2130*/  PRMT R20, R20, 0x5410, R20 ;  /* 0x0000541014147816 */ /* 0x000fca0000000014 */
[----:B------:R-:W-:-:S05]  /*2140*/  HADD2 R22, R22.H0_H0, R20.H1_H1 ;  /* 0x3000001416167230 */ /* 0x000fca0000000800 */
[----:B------:R-:W-:-:S07]  /*2150*/  IMAD.MOV.U32 R29, RZ, RZ, R22 ;  /* 0x000000ffff1d7224 */ /* 0x000fce00078e0016 */
[----:B------:R-:W-:Y:S05]  /*2160*/  WARPSYNC.COLLECTIVE R16, `(.L_x_34) ;  /* 0x0000000010087348 */ /* 0x000fea0003c00000 */
[----:B------:R0:W1:Y:S02]  /*2170*/  SHFL.BFLY P3, R20, R29, R18, R17 ;  /* 0x0c0000121d147389 */ /* 0x0000640000060011 */
[----:B01----:R-:W-:Y:S05]  /*2180*/  ENDCOLLECTIVE ;  /* 0x000000000000791b */ /* 0x003fea0003800000 */
.L_x_34:
[----:B------:R-:W-:Y:S01]  /*2190*/  HFMA2 R18, -RZ, RZ, 0, 1.1920928955078125e-07 ;  /* 0x00000002ff127431 */ /* 0x000fe200000001ff */
[----:B------:R-:W-:-:S05]  /*21a0*/  PRMT R20, R20, 0x5410, R20 ;  /* 0x0000541014147816 */ /* 0x000fca0000000014 */
[----:B------:R-:W-:-:S05]  /*21b0*/  HADD2 R22, R22.H0_H0, R20.H1_H1 ;  /* 0x3000001416167230 */ /* 0x000fca0000000800 */
[----:B------:R-:W-:-:S07]  /*21c0*/  IMAD.MOV.U32 R29, RZ, RZ, R22 ;  /* 0x000000ffff1d7224 */ /* 0x000fce00078e0016 */
[----:B------:R-:W-:Y:S05]  /*21d0*/  WARPSYNC.COLLECTIVE R16, `(.L_x_35) ;  /* 0x0000000010087348 */ /* 0x000fea0003c00000 */
[----:B------:R0:W1:Y:S02]  /*21e0*/  SHFL.BFLY P3, R20, R29, R18, R17 ;  /* 0x0c0000121d147389 */ /* 0x0000640000060011 */
[----:B01----:R-:W-:Y:S05]  /*21f0*/  ENDCOLLECTIVE ;  /* 0x000000000000791b */ /* 0x003fea0003800000 */
.L_x_35:
[----:B------:R-:W-:Y:S02]  /*2200*/  MOV R18, 0x1 ;  /* 0x0000000100127802 */ /* 0x000fe40000000f00 */
[----:B------:R-:W-:-:S05]  /*2210*/  PRMT R20, R20, 0x5410, R20 ;  /* 0x0000541014147816 */ /* 0x000fca0000000014 */
[----:B------:R-:W-:-:S05]  /*2220*/  HADD2 R22, R22.H0_H0, R20.H1_H1 ;  /* 0x3000001416167230 */ /* 0x000fca0000000800 */
[----:B------:R-:W-:-:S07]  /*2230*/  IMAD.MOV.U32 R29, RZ, RZ, R22 ;  /* 0x000000ffff1d7224 */ /* 0x000fce00078e0016 */
[----:B------:R-:W-:Y:S05]  /*2240*/  WARPSYNC.COLLECTIVE R16, `(.L_x_36) ;  /* 0x0000000010087348 */ /* 0x000fea0003c00000 */
[----:B------:R0:W1:Y:S02]  /*2250*/  SHFL.BFLY P3, R20, R29, R18, R17 ;  /* 0x0c0000121d147389 */ /* 0x0000640000060011 */
[----:B01----:R-:W-:Y:S05]  /*2260*/  ENDCOLLECTIVE ;  /* 0x000000000000791b */ /* 0x003fea0003800000 */
.L_x_36:
[----:B------:R-:W-:Y:S01]  /*2270*/  PRMT R20, R20, 0x5410, R20 ;  /* 0x0000541014147816 */ /* 0x000fe20000000014 */
[----:B------:R-:W-:Y:S06]  /*2280*/  BRA `(.L_x_37) ;  /* 0xffffffe400d07947 */ /* 0x000fec000383ffff */
.L_x_11:
[----:B------:R-:W-:Y:S02]  /*2290*/  HFMA2 R17, -RZ, RZ, 0, 1.847743988037109375e-06 ;  /* 0x0000001fff117431 */ /* 0x000fe400000001ff */
[----:B------:R-:W-:Y:S02]  /*22a0*/  IMAD.MOV.U32 R18, RZ, RZ, 0x10 ;  /* 0x00000010ff127424 */ /* 0x000fe400078e00ff */
[----:B------:R-:W-:-:S07]  /*22b0*/  IMAD.MOV.U32 R16, RZ, RZ, -0x1 ;  /* 0xffffffffff107424 */ /* 0x000fce00078e00ff */
[----:B------:R-:W-:Y:S05]  /*22c0*/  WARPSYNC.COLLECTIVE R16, `(.L_x_38) ;  /* 0x0000000010087348 */ /* 0x000fea0003c00000 */
[----:B------:R0:W1:Y:S02]  /*22d0*/  SHFL.BFLY P3, R20, R29, R18, R17 ;  /* 0x0c0000121d147389 */ /* 0x0000640000060011 */
[----:B01----:R-:W-:Y:S05]  /*22e0*/  ENDCOLLECTIVE ;  /* 0x000000000000791b */ /* 0x003fea0003800000 */
.L_x_38:
[----:B------:R-:W-:Y:S01]  /*22f0*/  IMAD.MOV.U32 R18, RZ, RZ, 0x8 ;  /* 0x00000008ff127424 */ /* 0x000fe200078e00ff */
[----:B------:R-:W-:-:S05]  /*2300*/  PRMT R22, R22, 0x5410, R20 ;  /* 0x0000541016167816 */ /* 0x000fca0000000014 */
[----:B------:R-:W-:-:S05]  /*2310*/  HADD2 R22, R22.H0_H0, R22.H1_H1 ;  /* 0x3000001616167230 */ /* 0x000fca0000000800 */
[----:B------:R-:W-:-:S07]  /*2320*/  MOV R29, R22 ;  /* 0x00000016001d7202 */ /* 0x000fce0000000f00 */
[----:B------:R-:W-:Y:S05]  /*2330*/  WARPSYNC.COLLECTIVE R16, `(.L_x_39) ;  /* 0x0000000010087348 */ /* 0x000fea0003c00000 */
[----:B------:R0:W1:Y:S02]  /*2340*/  SHFL.BFLY P3, R20, R29, R18, R17 ;  /* 0x0c0000121d147389 */ /* 0x0000640000060011 */
[----:B01----:R-:W-:Y:S05]  /*2350*/  ENDCOLLECTIVE ;  /* 0x000000000000791b */ /* 0x003fea0003800000 */
.L_x_39:
[----:B------:R-:W-:Y:S01]  /*2360*/  IMAD.MOV.U32 R18, RZ, RZ, 0x4 ;  /* 0x00000004ff127424 */ /* 0x000fe200078e00ff */
[----:B------:R-:W-:-:S05]  /*2370*/  PRMT R20, R20, 0x5410, R20 ;  /* 0x0000541014147816 */ /* 0x000fca0000000014 */
[----:B------:R-:W-:-:S05]  /*2380*/  HADD2 R22, R22.H0_H0, R20.H1_H1 ;  /* 0x3000001416167230 */ /* 0x000fca0000000800 */
[----:B------:R-:W-:-:S07]  /*2390*/  MOV R29, R22 ;  /* 0x00000016001d7202 */ /* 0x000fce0000000f00 */
[----:B------:R-:W-:Y:S05]  /*23a0*/  WARPSYNC.COLLECTIVE R16, `(.L_x_40) ;  /* 0x0000000010087348 */ /* 0x000fea0003c00000 */
[----:B------:R0:W1:Y:S02]  /*23b0*/  SHFL.BFLY P3, R20, R29, R18, R17 ;  /* 0x0c0000121d147389 */ /* 0x0000640000060011 */
[----:B01----:R-:W-:Y:S05]  /*23c0*/  ENDCOLLECTIVE ;  /* 0x000000000000791b */ /* 0x003fea0003800000 */
.L_x_40:
[----:B------:R-:W-:Y:S01]  /*23d0*/  IMAD.MOV.U32 R18, RZ, RZ, 0x2 ;  /* 0x00000002ff127424 */ /* 0x000fe200078e00ff */
[----:B------:R-:W-:-:S05]  /*23e0*/  PRMT R20, R20, 0x5410, R20 ;  /* 0x0000541014147816 */ /* 0x000fca0000000014 */
[----:B------:R-:W-:-:S05]  /*23f0*/  HADD2 R22, R22.H0_H0, R20.H1_H1 ;  /* 0x3000001416167230 */ /* 0x000fca0000000800 */
[----:B------:R-:W-:-:S07]  /*2400*/  MOV R29, R22 ;  /* 0x00000016001d7202 */ /* 0x000fce0000000f00 */
[----:B------:R-:W-:Y:S05]  /*2410*/  WARPSYNC.COLLECTIVE R16, `(.L_x_41) ;  /* 0x0000000010087348 */ /* 0x000fea0003c00000 */
[----:B------:R0:W1:Y:S02]  /*2420*/  SHFL.BFLY P3, R20, R29, R18, R17 ;  /* 0x0c0000121d147389 */ /* 0x0000640000060011 */
[----:B01----:R-:W-:Y:S05]  /*2430*/  ENDCOLLECTIVE ;  /* 0x000000000000791b */ /* 0x003fea0003800000 */
.L_x_41:
[----:B------:R-:W-:Y:S01]  /*2440*/  IMAD.MOV.U32 R18, RZ, RZ, 0x1 ;  /* 0x00000001ff127424 */ /* 0x000fe200078e00ff */
[----:B------:R-:W-:-:S05]  /*2450*/  PRMT R20, R20, 0x5410, R20 ;  /* 0x0000541014147816 */ /* 0x000fca0000000014 */
[----:B------:R-:W-:-:S05]  /*2460*/  HADD2 R22, R22.H0_H0, R20.H1_H1 ;  /* 0x3000001416167230 */ /* 0x000fca0000000800 */
[----:B------:R-:W-:-:S07]  /*2470*/  MOV R29, R22 ;  /* 0x00000016001d7202 */ /* 0x000fce0000000f00 */
[----:B------:R-:W-:Y:S05]  /*2480*/  WARPSYNC.COLLECTIVE R16, `(.L_x_42) ;  /* 0x0000000010087348 */ /* 0x000fea0003c00000 */
[----:B------:R0:W1:Y:S02]  /*2490*/  SHFL.BFLY P3, R20, R29, R18, R17 ;  /* 0x0c0000121d147389 */ /* 0x0000640000060011 */
[----:B01----:R-:W-:Y:S05]  /*24a0*/  ENDCOLLECTIVE ;  /* 0x000000000000791b */ /* 0x003fea0003800000 */
.L_x_42:
[----:B------:R-:W-:Y:S01]  /*24b0*/  PRMT R20, R20, 0x5410, R20 ;  /* 0x0000541014147816 */ /* 0x000fe20000000014 */
[----:B------:R-:W-:Y:S06]  /*24c0*/  BRA `(.L_x_43) ;  /* 0xffffffe8000c7947 */ /* 0x000fec000383ffff */
.L_x_15:
[----:B------:R-:W-:Y:S02]  /*24d0*/  HFMA2 R18, -RZ, RZ, 0, 9.5367431640625e-07 ;  /* 0x00000010ff127431 */ /* 0x000fe400000001ff */
[----:B------:R-:W-:Y:S01]  /*24e0*/  IMAD.MOV.U32 R17, RZ, RZ, 0x1f ;  /* 0x0000001fff117424 */ /* 0x000fe200078e00ff */
[----:B------:R-:W-:-:S07]  /*24f0*/  MOV R16, 0xffffffff ;  /* 0xffffffff00107802 */ /* 0x000fce0000000f00 */
[----:B------:R-:W-:Y:S05]  /*2500*/  WARPSYNC.COLLECTIVE R16, `(.L_x_44) ;  /* 0x0000000010087348 */ /* 0x000fea0003c00000 */
[----:B------:R0:W1:Y:S02]  /*2510*/  SHFL.BFLY P3, R20, R29, R18, R17 ;  /* 0x0c0000121d147389 */ /* 0x0000640000060011 */
[----:B01----:R-:W-:Y:S05]  /*2520*/  ENDCOLLECTIVE ;  /* 0x000000000000791b */ /* 0x003fea0003800000 */
.L_x_44:
[----:B------:R-:W-:Y:S01]  /*2530*/  HFMA2 R18, -RZ, RZ, 0, 4.76837158203125e-07 ;  /* 0x00000008ff127431 */ /* 0x000fe200000001ff */
[----:B------:R-:W-:-:S05]  /*2540*/  PRMT R22, R22, 0x5410, R20 ;  /* 0x0000541016167816 */ /* 0x000fca0000000014 */
[----:B------:R-:W-:-:S05]  /*2550*/  HADD2 R22, R22.H0_H0, R22.H1_H1 ;  /* 0x3000001616167230 */ /* 0x000fca0000000800 */
[----:B------:R-:W-:-:S07]  /*2560*/  IMAD.MOV.U32 R29, RZ, RZ, R22 ;  /* 0x000000ffff1d7224 */ /* 0x000fce00078e0016 */
[----:B------:R-:W-:Y:S05]  /*2570*/  WARPSYNC.COLLECTIVE R16, `(.L_x_45) ;  /* 0x0000000010087348 */ /* 0x000fea0003c00000 */
[----:B------:R0:W1:Y:S02]  /*2580*/  SHFL.BFLY P3, R20, R29, R18, R17 ;  /* 0x0c0000121d147389 */ /* 0x0000640000060011 */
[----:B01----:R-:W-:Y:S05]  /*2590*/  ENDCOLLECTIVE ;  /* 0x000000000000791b */ /* 0x003fea0003800000 */
.L_x_45:
[----:B------:R-:W-:Y:S02]  /*25a0*/  MOV R18, 0x4 ;  /* 0x0000000400127802 */ /* 0x000fe40000000f00 */
[----:B------:R-:W-:-:S05]  /*25b0*/  PRMT R20, R20, 0x5410, R20 ;  /* 0x0000541014147816 */ /* 0x000fca0000000014 */
[----:B------:R-:W-:-:S05]  /*25c0*/  HADD2 R22, R22.H0_H0, R20.H1_H1 ;  /* 0x3000001416167230 */ /* 0x000fca0000000800 */
[----:B------:R-:W-:-:S07]  /*25d0*/  IMAD.MOV.U32 R29, RZ, RZ, R22 ;  /* 0x000000ffff1d7224 */ /* 0x000fce00078e0016 */
[----:B------:R-:W-:Y:S05]  /*25e0*/  WARPSYNC.COLLECTIVE R16, `(.L_x_46) ;  /* 0x0000000010087348 */ /* 0x000fea0003c00000 */
[----:B------:R0:W1:Y:S02]  /*25f0*/  SHFL.BFLY P3, R20, R29, R18, R17 ;  /* 0x0c0000121d147389 */ /* 0x0000640000060011 */
[----:B01----:R-:W-:Y:S05]  /*2600*/  ENDCOLLECTIVE ;  /* 0x000000000000791b */ /* 0x003fea0003800000 */
.L_x_46:
[----:B------:R-:W-:Y:S01]  /*2610*/  HFMA2 R18, -RZ, RZ, 0, 1.1920928955078125e-07 ;  /* 0x00000002ff127431 */ /* 0x000fe200000001ff */
[----:B------:R-:W-:-:S05]  /*2620*/  PRMT R20, R20, 0x5410, R20 ;  /* 0x0000541014147816 */ /* 0x000fca0000000014 */
[----:B------:R-:W-:-:S05]  /*2630*/  HADD2 R22, R22.H0_H0, R20.H1_H1 ;  /* 0x3000001416167230 */ /* 0x000fca0000000800 */
[----:B------:R-:W-:-:S07]  /*2640*/  IMAD.MOV.U32 R29, RZ, RZ, R22 ;  /* 0x000000ffff1d7224 */ /* 0x000fce00078e0016 */
[----:B------:R-:W-:Y:S05]  /*2650*/  WARPSYNC.COLLECTIVE R16, `(.L_x_47) ;  /* 0x0000000010087348 */ /* 0x000fea0003c00000 */
[----:B------:R0:W1:Y:S02]  /*2660*/  SHFL.BFLY P3, R20, R29, R18, R17 ;  /* 0x0c0000121d147389 */ /* 0x0000640000060011 */
[----:B01----:R-:W-:Y:S05]  /*2670*/  ENDCOLLECTIVE ;  /* 0x000000000000791b */ /* 0x003fea0003800000 */
.L_x_47:
[----:B------:R-:W-:Y:S02]  /*2680*/  MOV R18, 0x1 ;  /* 0x0000000100127802 */ /* 0x000fe40000000f00 */
[----:B------:R-:W-:-:S05]  /*2690*/  PRMT R20, R20, 0x5410, R20 ;  /* 0x0000541014147816 */ /* 0x000fca0000000014 */
[----:B------:R-:W-:-:S05]  /*26a0*/  HADD2 R22, R22.H0_H0, R20.H1_H1 ;  /* 0x3000001416167230 */ /* 0x000fca0000000800 */
[----:B------:R-:W-:-:S07]  /*26b0*/  IMAD.MOV.U32 R29, RZ, RZ, R22 ;  /* 0x000000ffff1d7224 */ /* 0x000fce00078e0016 */
[----:B------:R-:W-:Y:S05]  /*26c0*/  WARPSYNC.COLLECTIVE R16, `(.L_x_48) ;  /* 0x0000000010087348 */ /* 0x000fea0003c00000 */
[----:B------:R0:W1:Y:S02]  /*26d0*/  SHFL.BFLY P3, R20, R29, R18, R17 ;  /* 0x0c0000121d147389 */ /* 0x0000640000060011 */
[----:B01----:R-:W-:Y:S05]  /*26e0*/  ENDCOLLECTIVE ;  /* 0x000000000000791b */ /* 0x003fea0003800000 */
.L_x_48:
[----:B------:R-:W-:Y:S01]  /*26f0*/  PRMT R20, R20, 0x5410, R20 ;  /* 0x0000541014147816 */ /* 0x000fe20000000014 */
[----:B------:R-:W-:Y:S06]  /*2700*/  BRA `(.L_x_49) ;  /* 0xffffffe800487947 */ /* 0x000fec000383ffff */
.L_x_18:
[----:B------:R-:W-:Y:S02]  /*2710*/  HFMA2 R18, -RZ, RZ, 0, 9.5367431640625e-07 ;  /* 0x00000010ff127431 */ /* 0x000fe400000001ff */
[----:B------:R-:W-:Y:S01]  /*2720*/  IMAD.MOV.U32 R29, RZ, RZ, R12 ;  /* 0x000000ffff1d7224 */ /* 0x000fe200078e000c */
[----:B------:R-:W-:Y:S01]  /*2730*/  MOV R16, 0xffffffff ;  /* 0xffffffff00107802 */ /* 0x000fe20000000f00 */
[----:B------:R-:W-:-:S07]  /*2740*/  IMAD.MOV.U32 R17, RZ, RZ, 0x1f ;  /* 0x0000001fff117424 */ /* 0x000fce00078e00ff */
[----:B------:R-:W-:Y:S05]  /*2750*/  WARPSYNC.COLLECTIVE R16, `(.L_x_50) ;  /* 0x0000000010087348 */ /* 0x000fea0003c00000 */
[----:B------:R0:W1:Y:S02]  /*2760*/  SHFL.BFLY P3, R20, R29, R18, R17 ;  /* 0x0c0000121d147389 */ /* 0x0000640000060011 */
[----:B01----:R-:W-:Y:S05]  /*2770*/  ENDCOLLECTIVE ;  /* 0x000000000000791b */ /* 0x003fea0003800000 */
.L_x_50:
[----:B------:R-:W-:Y:S01]  /*2780*/  HFMA2 R18, -RZ, RZ, 0, 4.76837158203125e-07 ;  /* 0x00000008ff127431 */ /* 0x000fe200000001ff */
[----:B------:R-:W-:-:S05]  /*2790*/  PRMT R14, R14, 0x5410, R20 ;  /* 0x000054100e0e7816 */ /* 0x000fca0000000014 */
[----:B------:R-:W-:-:S05]  /*27a0*/  HADD2 R14, R12.H0_H0, R14.H1_H1 ;  /* 0x3000000e0c0e7230 */ /* 0x000fca0000000800 */
[----:B------:R-:W-:-:S07]  /*27b0*/  IMAD.MOV.U32 R29, RZ, RZ, R14 ;  /* 0x000000ffff1d7224 */ /* 0x000fce00078e000e */
[----:B------:R-:W-:Y:S05]  /*27c0*/  WARPSYNC.COLLECTIVE R16, `(.L_x_51) ;  /* 0x0000000010087348 */ /* 0x000fea0003c00000 */
[----:B------:R0:W1:Y:S02]  /*27d0*/  SHFL.BFLY P3, R20, R29, R18, R17 ;  /* 0x0c0000121d147389 */ /* 0x0000640000060011 */
[----:B01----:R-:W-:Y:S05]  /*27e0*/  ENDCOLLECTIVE ;  /* 0x000000000000791b */ /* 0x003fea0003800000 */
.L_x_51:
[----:B------:R-:W-:Y:S02]  /*27f0*/  MOV R18, 0x4 ;  /* 0x0000000400127802 */ /* 0x000fe40000000f00 */
[----:B------:R-:W-:-:S05]  /*2800*/  PRMT R15, R15, 0x5410, R20 ;  /* 0x000054100f0f7816 */ /* 0x000fca0000000014 */
[----:B------:R-:W-:-:S05]  /*2810*/  HADD2 R15, R14.H0_H0, R15.H1_H1 ;  /* 0x3000000f0e0f7230 */ /* 0x000fca0000000800 */
[----:B------:R-:W-:-:S07]  /*2820*/  IMAD.MOV.U32 R29, RZ, RZ, R15 ;  /* 0x000000ffff1d7224 */ /* 0x000fce00078e000f */
[----:B------:R-:W-:Y:S05]  /*2830*/  WARPSYNC.COLLECTIVE R16, `(.L_x_52) ;  /* 0x0000000010087348 */ /* 0x000fea0003c00000 */
[----:B------:R0:W1:Y:S02]  /*2840*/  SHFL.BFLY P3, R20, R29, R18, R17 ;  /* 0x0c0000121d147389 */ /* 0x0000640000060011 */
[----:B01----:R-:W-:Y:S05]  /*2850*/  ENDCOLLECTIVE ;  /* 0x000000000000791b */ /* 0x003fea0003800000 */
.L_x_52:
[----:B------:R-:W-:Y:S01]  /*2860*/  HFMA2 R18, -RZ, RZ, 0, 1.1920928955078125e-07 ;  /* 0x00000002ff127431 */ /* 0x000fe200000001ff */
[----:B------:R-:W-:-:S05]  /*2870*/  PRMT R12, R20, 0x7610, R12 ;  /* 0x00007610140c7816 */ /* 0x000fca000000000c */
[----:B------:R-:W-:-:S05]  /*2880*/  HADD2 R12, R15.H0_H0, R12.H0_H0 ;  /* 0x2000000c0f0c7230 */ /* 0x000fca0000000800 */
[----:B------:R-:W-:-:S07]  /*2890*/  IMAD.MOV.U32 R29, RZ, RZ, R12 ;  /* 0x000000ffff1d7224 */ /* 0x000fce00078e000c */
[----:B------:R-:W-:Y:S05]  /*28a0*/  WARPSYNC.COLLECTIVE R16, `(.L_x_53) ;  /* 0x0000000010087348 */ /* 0x000fea0003c00000 */
[----:B------:R0:W1:Y:S02]  /*28b0*/  SHFL.BFLY P3, R20, R29, R18, R17 ;  /* 0x0c0000121d147389 */ /* 0x0000640000060011 */
[----:B01----:R-:W-:Y:S05]  /*28c0*/  ENDCOLLECTIVE ;  /* 0x000000000000791b */ /* 0x003fea0003800000 */
.L_x_53:
[----:B------:R-:W-:Y:S02]  /*28d0*/  MOV R18, 0x1 ;  /* 0x0000000100127802 */ /* 0x000fe40000000f00 */
[----:B------:R-:W-:-:S05]  /*28e0*/  PRMT R14, R14, 0x5410, R20 ;  /* 0x000054100e0e7816 */ /* 0x000fca0000000014 */
[----:B------:R-:W-:-:S05]  /*28f0*/  HADD2 R14, R12.H0_H0, R14.H1_H1 ;  /* 0x3000000e0c0e7230 */ /* 0x000fca0000000800 */
[----:B------:R-:W-:-:S07]  /*2900*/  IMAD.MOV.U32 R29, RZ, RZ, R14 ;  /* 0x000000ffff1d7224 */ /* 0x000fce00078e000e */
[----:B------:R-:W-:Y:S05]  /*2910*/  WARPSYNC.COLLECTIVE R16, `(.L_x_54) ;  /* 0x0000000010087348 */ /* 0x000fea0003c00000 */
[----:B------:R0:W1:Y:S02]  /*2920*/  SHFL.BFLY P3, R20, R29, R18, R17 ;  /* 0x0c0000121d147389 */ /* 0x0000640000060011 */
[----:B01----:R-:W-:Y:S05]  /*2930*/  ENDCOLLECTIVE ;  /* 0x000000000000791b */ /* 0x003fea0003800000 */
.L_x_54:
[----:B------:R-:W-:Y:S01]  /*2940*/  PRMT R15, R15, 0x5410, R20 ;  /* 0x000054100f0f7816 */ /* 0x000fe20000000014 */
[----:B------:R-:W-:Y:S06]  /*2950*/  BRA `(.L_x_55) ;  /* 0xffffffe800d47947 */ /* 0x000fec000383ffff */
.L_x_56:
[----:B------:R-:W-:-:S00]  /*2960*/  BRA `(.L_x_56) ;  /* 0xfffffffc00fc7947 */ /* 0x000fc0000383ffff */
[----:B------:R-:W-:-:S00]  /*2970*/  NOP ;  /* 0x0000000000007918 */ /* 0x000fc00000000000 */
        /* <DEDUP_REMOVED lines=8> */
.L_x_57:


//--------------------- .nv.shared._Z29matrix_reduce_sum_fp16_kernelP6__halfS0_ii --------------------------
	.section	.nv.shared._Z29matrix_reduce_sum_fp16_kernelP6__halfS0_ii,"aw",@nobits
	.sectionflags	@""
	.align	16
	.zero		1024


//--------------------- .nv.shared.reserved.0     --------------------------
	.section	.nv.shared.reserved.0,"aw",@nobits
	.weak		__nv_reservedSMEM_offset_0_alias
	.size		__nv_reservedSMEM_offset_0_alias, 0, 64
	.other		__nv_reservedSMEM_offset_0_alias,@"STO_CUDA_RESERVED_SHARED STV_DEFAULT"
__nv_reservedSMEM_offset_0_alias:
	.zero		0
	.zero		64


//--------------------- .nv.constant0._Z29matrix_reduce_sum_fp16_kernelP6__halfS0_ii --------------------------
	.section	.nv.constant0._Z29matrix_reduce_sum_fp16_kernelP6__halfS0_ii,"a",@progbits
	.sectionflags	@""
	.align	4
.nv.constant0._Z29matrix_reduce_sum_fp16_kernelP6__halfS0_ii:
	.zero		920


//--------------------- SYMBOLS --------------------------

	.type		.nv.reservedSmem.offset0,@object
	.size		.nv.reservedSmem.offset0,0x4
	.type		.nv.reservedSmem.cap,@object
	.size		.nv.reservedSmem.cap,0x4
